def attn_fwd(
    Q,
    K,
    V,
    Out,
    Lse,
    sm_scale,
    stride_qz,
    stride_qh,
    stride_qm,
    stride_qk,
    stride_kz,
    stride_kh,
    stride_kn,
    stride_kk,
    stride_vz,
    stride_vh,
    stride_vn,
    stride_vk,
    stride_oz,
    stride_oh,
    stride_om,
    stride_ok,
    seqlen_q,
    seqlen_k,
    BLOCK_M: tl.constexpr,
    BLOCK_N: tl.constexpr,
    HEAD_DIM: tl.constexpr,
    CAUSAL: tl.constexpr,
):
    start_m = tl.program_id(0)
    off_hz = tl.program_id(1)
    q_off = off_hz * stride_qh
    k_off = off_hz * stride_kh
    v_off = off_hz * stride_vh
    offs_m = start_m * BLOCK_M + tl.arange(0, BLOCK_M)
    offs_d = tl.arange(0, HEAD_DIM)
    offs_n = tl.arange(0, BLOCK_N)
    q_ptrs = Q + q_off + offs_m[:, None] * stride_qm + offs_d[None, :] * stride_qk
    k_ptrs = K + k_off + offs_d[:, None] * stride_kk + offs_n[None, :] * stride_kn
    v_ptrs = V + v_off + offs_n[:, None] * stride_vn + offs_d[None, :] * stride_vk
    m_i = tl.full([BLOCK_M], float("-inf"), dtype=tl.float32)
    l_i = tl.zeros([BLOCK_M], dtype=tl.float32) + 1.0
    acc = tl.zeros([BLOCK_M, HEAD_DIM], dtype=tl.float32)
    q = tl.load(q_ptrs)
    acc, l_i, m_i = _attn_fwd_inner(
        acc,
        l_i,
        m_i,
        q,
        k_ptrs,
        v_ptrs,
        sm_scale,
        stride_kn,
        stride_vn,
        start_m,
        seqlen_k,
        BLOCK_M,
        BLOCK_N,
        HEAD_DIM,
        CAUSAL,
    )
    acc = acc / l_i[:, None]
    lse = m_i + tl.math.log2(l_i) / 1.4426950408889634
    o_ptrs = (
        Out
        + off_hz * stride_oh
        + offs_m[:, None] * stride_om
        + offs_d[None, :] * stride_ok
    )
    tl.store(o_ptrs, acc.to(Out.dtype.element_ty))
    tl.store(Lse + off_hz * seqlen_q + offs_m, lse)

# config = {"BLOCK_M": 128, "BLOCK_N": 128, "HEAD_DIM": 16, "arch": "sm_100", "causal": false, "dtype": "fp16", "num_stages": 2, "num_warps": 8}
# arch = sm_100


// ===== COMPILED SASS (sm_100a) =====

	.target	sm_100a

	.elftype	@"ET_EXEC"


//--------------------- .note.nv.tkinfo           --------------------------
	.section	.note.nv.tkinfo,"",@"SHT_NOTE"
	.sectionflags	@"SHF_NOTE_NV_TKINFO"
	.tkinfo
        /*0018*/ 	.word	0x00000081
        /*0030*/ 	.string	""
        /*0030*/ 	.string	"ptxas-blackwell"
        /*0030*/ 	.string	"Cuda compilation tools, release 12.9, V12.9.86"
        /*0030*/ 	.string	"Build cuda_12.9.r12.9/compiler.36037853_0"
        /*0030*/ 	.string	"-v  -suppress-debug-info  -lineinfo  -arch sm_100a "



//--------------------- .note.nv.cuver            --------------------------
	.section	.note.nv.cuver,"",@"SHT_NOTE"
	.sectionflags	@"SHF_NOTE_NV_CUVER"
        /*0018*/ 	.short	0x0001
        /*001a*/ 	.short	0x0064
        /*001c*/ 	.short	0x0001
        /*001e*/ 	.short	0x0000
        /*0020*/ 	.short	0x0001
        /*0022*/ 	.short	0x0000


//--------------------- .nv.info                  --------------------------
	.section	.nv.info,"",@"SHT_CUDA_INFO"
	.align	4


	//----- nvinfo : EIATTR_REGCOUNT
	.align		4
        /*0000*/ 	.byte	0x04, 0x2f
        /*0002*/ 	.short	(.L_5 - .L_4)
	.align		4
.L_4:
        /*0004*/ 	.word	index@(attn_fwd)
        /*0008*/ 	.word	0x00000080


	//----- nvinfo : EIATTR_FRAME_SIZE
	.align		4
.L_5:
        /*000c*/ 	.byte	0x04, 0x11
        /*000e*/ 	.short	(.L_7 - .L_6)
	.align		4
.L_6:
        /*0010*/ 	.word	index@($__internal_2_$__cuda_sm10x_tcgen05_guardrail_trap_unallocated_columns_being_dealloced)
        /*0014*/ 	.word	0x00000000


	//----- nvinfo : EIATTR_FRAME_SIZE
	.align		4
.L_7:
        /*0018*/ 	.byte	0x04, 0x11
        /*001a*/ 	.short	(.L_9 - .L_8)
	.align		4
.L_8:
        /*001c*/ 	.word	index@($__internal_1_$__cuda_sm10x_tcgen05_guardrail_trap_phase_invalid_during_alloc)
        /*0020*/ 	.word	0x00000000


	//----- nvinfo : EIATTR_FRAME_SIZE
	.align		4
.L_9:
        /*0024*/ 	.byte	0x04, 0x11
        /*0026*/ 	.short	(.L_11 - .L_10)
	.align		4
.L_10:
        /*0028*/ 	.word	index@($__internal_0_$__cuda_sm10x_tcgen05_guardrail_trap_col_being_dealloced_not_returned_by_alloc)
        /*002c*/ 	.word	0x00000000


	//----- nvinfo : EIATTR_FRAME_SIZE
	.align		4
.L_11:
        /*0030*/ 	.byte	0x04, 0x11
        /*0032*/ 	.short	(.L_13 - .L_12)
	.align		4
.L_12:
        /*0034*/ 	.word	index@(attn_fwd)
        /*0038*/ 	.word	0x00000000


	//----- nvinfo : EIATTR_MIN_STACK_SIZE
	.align		4
.L_13:
        /*003c*/ 	.byte	0x04, 0x12
        /*003e*/ 	.short	(.L_15 - .L_14)
	.align		4
.L_14:
        /*0040*/ 	.word	index@(attn_fwd)
        /*0044*/ 	.word	0x00000000
.L_15:


//--------------------- .nv.info.attn_fwd         --------------------------
	.section	.nv.info.attn_fwd,"",@"SHT_CUDA_INFO"
	.sectionflags	@""
	.align	4


	//----- nvinfo : EIATTR_CUDA_API_VERSION
	.align		4
        /*0000*/ 	.byte	0x04, 0x37
        /*0002*/ 	.short	(.L_17 - .L_16)
.L_16:
        /*0004*/ 	.word	0x00000081


	//----- nvinfo : EIATTR_KPARAM_INFO
	.align		4
.L_17:
        /*0008*/ 	.byte	0x04, 0x17
        /*000a*/ 	.short	(.L_19 - .L_18)
.L_18:
        /*000c*/ 	.word	0x00000000
        /*0010*/ 	.short	0x0019
        /*0012*/ 	.short	0x0080
        /*0014*/ 	.byte	0x00, 0xf4, 0x21, 0x00


	//----- nvinfo : EIATTR_KPARAM_INFO
	.align		4
.L_19:
        /*0018*/ 	.byte	0x04, 0x17
        /*001a*/ 	.short	(.L_21 - .L_20)
.L_20:
        /*001c*/ 	.word	0x00000000
        /*0020*/ 	.short	0x0018
        /*0022*/ 	.short	0x0078
        /*0024*/ 	.byte	0x00, 0xf4, 0x21, 0x00


	//----- nvinfo : EIATTR_KPARAM_INFO
	.align		4
.L_21:
        /*0028*/ 	.byte	0x04, 0x17
        /*002a*/ 	.short	(.L_23 - .L_22)
.L_22:
        /*002c*/ 	.word	0x00000000
        /*0030*/ 	.short	0x0017
        /*0032*/ 	.short	0x0070
        /*0034*/ 	.byte	0x00, 0xf0, 0x11, 0x00


	//----- nvinfo : EIATTR_KPARAM_INFO
	.align		4
.L_23:
        /*0038*/ 	.byte	0x04, 0x17
        /*003a*/ 	.short	(.L_25 - .L_24)
.L_24:
        /*003c*/ 	.word	0x00000000
        /*0040*/ 	.short	0x0016
        /*0042*/ 	.short	0x006c
        /*0044*/ 	.byte	0x00, 0xf0, 0x11, 0x00


	//----- nvinfo : EIATTR_KPARAM_INFO
	.align		4
.L_25:
        /*0048*/ 	.byte	0x04, 0x17
        /*004a*/ 	.short	(.L_27 - .L_26)
.L_26:
        /*004c*/ 	.word	0x00000000
        /*0050*/ 	.short	0x0015
        /*0052*/ 	.short	0x0068
        /*0054*/ 	.byte	0x00, 0xf0, 0x11, 0x00


	//----- nvinfo : EIATTR_KPARAM_INFO
	.align		4
.L_27:
        /*0058*/ 	.byte	0x04, 0x17
        /*005a*/ 	.short	(.L_29 - .L_28)
.L_28:
        /*005c*/ 	.word	0x00000000
        /*0060*/ 	.short	0x0014
        /*0062*/ 	.short	0x0064
        /*0064*/ 	.byte	0x00, 0xf0, 0x11, 0x00


	//----- nvinfo : EIATTR_KPARAM_INFO
	.align		4
.L_29:
        /*0068*/ 	.byte	0x04, 0x17
        /*006a*/ 	.short	(.L_31 - .L_30)
.L_30:
        /*006c*/ 	.word	0x00000000
        /*0070*/ 	.short	0x0013
        /*0072*/ 	.short	0x0060
        /*0074*/ 	.byte	0x00, 0xf0, 0x11, 0x00


	//----- nvinfo : EIATTR_KPARAM_INFO
	.align		4
.L_31:
        /*0078*/ 	.byte	0x04, 0x17
        /*007a*/ 	.short	(.L_33 - .L_32)
.L_32:
        /*007c*/ 	.word	0x00000000
        /*0080*/ 	.short	0x0012
        /*0082*/ 	.short	0x005c
        /*0084*/ 	.byte	0x00, 0xf0, 0x11, 0x00


	//----- nvinfo : EIATTR_KPARAM_INFO
	.align		4
.L_33:
        /*0088*/ 	.byte	0x04, 0x17
        /*008a*/ 	.short	(.L_35 - .L_34)
.L_34:
        /*008c*/ 	.word	0x00000000
        /*0090*/ 	.short	0x0011
        /*0092*/ 	.short	0x0058
        /*0094*/ 	.byte	0x00, 0xf0, 0x11, 0x00


	//----- nvinfo : EIATTR_KPARAM_INFO
	.align		4
.L_35:
        /*0098*/ 	.byte	0x04, 0x17
        /*009a*/ 	.short	(.L_37 - .L_36)
.L_36:
        /*009c*/ 	.word	0x00000000
        /*00a0*/ 	.short	0x0010
        /*00a2*/ 	.short	0x0054
        /*00a4*/ 	.byte	0x00, 0xf0, 0x11, 0x00


	//----- nvinfo : EIATTR_KPARAM_INFO
	.align		4
.L_37:
        /*00a8*/ 	.byte	0x04, 0x17
        /*00aa*/ 	.short	(.L_39 - .L_38)
.L_38:
        /*00ac*/ 	.word	0x00000000
        /*00b0*/ 	.short	0x000f
        /*00b2*/ 	.short	0x0050
        /*00b4*/ 	.byte	0x00, 0xf0, 0x11, 0x00


	//----- nvinfo : EIATTR_KPARAM_INFO
	.align		4
.L_39:
        /*00b8*/ 	.byte	0x04, 0x17
        /*00ba*/ 	.short	(.L_41 - .L_40)
.L_40:
        /*00bc*/ 	.word	0x00000000
        /*00c0*/ 	.short	0x000e
        /*00c2*/ 	.short	0x004c
        /*00c4*/ 	.byte	0x00, 0xf0, 0x11, 0x00


	//----- nvinfo : EIATTR_KPARAM_INFO
	.align		4
.L_41:
        /*00c8*/ 	.byte	0x04, 0x17
        /*00ca*/ 	.short	(.L_43 - .L_42)
.L_42:
        /*00cc*/ 	.word	0x00000000
        /*00d0*/ 	.short	0x000d
        /*00d2*/ 	.short	0x0048
        /*00d4*/ 	.byte	0x00, 0xf0, 0x11, 0x00


	//----- nvinfo : EIATTR_KPARAM_INFO
	.align		4
.L_43:
        /*00d8*/ 	.byte	0x04, 0x17
        /*00da*/ 	.short	(.L_45 - .L_44)
.L_44:
        /*00dc*/ 	.word	0x00000000
        /*00e0*/ 	.short	0x000c
        /*00e2*/ 	.short	0x0044
        /*00e4*/ 	.byte	0x00, 0xf0, 0x11, 0x00


	//----- nvinfo : EIATTR_KPARAM_INFO
	.align		4
.L_45:
        /*00e8*/ 	.byte	0x04, 0x17
        /*00ea*/ 	.short	(.L_47 - .L_46)
.L_46:
        /*00ec*/ 	.word	0x00000000
        /*00f0*/ 	.short	0x000b
        /*00f2*/ 	.short	0x0040
        /*00f4*/ 	.byte	0x00, 0xf0, 0x11, 0x00


	//----- nvinfo : EIATTR_KPARAM_INFO
	.align		4
.L_47:
        /*00f8*/ 	.byte	0x04, 0x17
        /*00fa*/ 	.short	(.L_49 - .L_48)
.L_48:
        /*00fc*/ 	.word	0x00000000
        /*0100*/ 	.short	0x000a
        /*0102*/ 	.short	0x003c
        /*0104*/ 	.byte	0x00, 0xf0, 0x11, 0x00


	//----- nvinfo : EIATTR_KPARAM_INFO
	.align		4
.L_49:
        /*0108*/ 	.byte	0x04, 0x17
        /*010a*/ 	.short	(.L_51 - .L_50)
.L_50:
        /*010c*/ 	.word	0x00000000
        /*0110*/ 	.short	0x0009
        /*0112*/ 	.short	0x0038
        /*0114*/ 	.byte	0x00, 0xf0, 0x11, 0x00


	//----- nvinfo : EIATTR_KPARAM_INFO
	.align		4
.L_51:
        /*0118*/ 	.byte	0x04, 0x17
        /*011a*/ 	.short	(.L_53 - .L_52)
.L_52:
        /*011c*/ 	.word	0x00000000
        /*0120*/ 	.short	0x0008
        /*0122*/ 	.short	0x0034
        /*0124*/ 	.byte	0x00, 0xf0, 0x11, 0x00


	//----- nvinfo : EIATTR_KPARAM_INFO
	.align		4
.L_53:
        /*0128*/ 	.byte	0x04, 0x17
        /*012a*/ 	.short	(.L_55 - .L_54)
.L_54:
        /*012c*/ 	.word	0x00000000
        /*0130*/ 	.short	0x0007
        /*0132*/ 	.short	0x0030
        /*0134*/ 	.byte	0x00, 0xf0, 0x11, 0x00


	//----- nvinfo : EIATTR_KPARAM_INFO
	.align		4
.L_55:
        /*0138*/ 	.byte	0x04, 0x17
        /*013a*/ 	.short	(.L_57 - .L_56)
.L_56:
        /*013c*/ 	.word	0x00000000
        /*0140*/ 	.short	0x0006
        /*0142*/ 	.short	0x002c
        /*0144*/ 	.byte	0x00, 0xf0, 0x11, 0x00


	//----- nvinfo : EIATTR_KPARAM_INFO
	.align		4
.L_57:
        /*0148*/ 	.byte	0x04, 0x17
        /*014a*/ 	.short	(.L_59 - .L_58)
.L_58:
        /*014c*/ 	.word	0x00000000
        /*0150*/ 	.short	0x0005
        /*0152*/ 	.short	0x0028
        /*0154*/ 	.byte	0x00, 0xf0, 0x11, 0x00


	//----- nvinfo : EIATTR_KPARAM_INFO
	.align		4
.L_59:
        /*0158*/ 	.byte	0x04, 0x17
        /*015a*/ 	.short	(.L_61 - .L_60)
.L_60:
        /*015c*/ 	.word	0x00000000
        /*0160*/ 	.short	0x0004
        /*0162*/ 	.short	0x0020
        /*0164*/ 	.byte	0x00, 0xf4, 0x21, 0x00


	//----- nvinfo : EIATTR_KPARAM_INFO
	.align		4
.L_61:
        /*0168*/ 	.byte	0x04, 0x17
        /*016a*/ 	.short	(.L_63 - .L_62)
.L_62:
        /*016c*/ 	.word	0x00000000
        /*0170*/ 	.short	0x0003
        /*0172*/ 	.short	0x0018
        /*0174*/ 	.byte	0x00, 0xf4, 0x21, 0x00


	//----- nvinfo : EIATTR_KPARAM_INFO
	.align		4
.L_63:
        /*0178*/ 	.byte	0x04, 0x17
        /*017a*/ 	.short	(.L_65 - .L_64)
.L_64:
        /*017c*/ 	.word	0x00000000
        /*0180*/ 	.short	0x0002
        /*0182*/ 	.short	0x0010
        /*0184*/ 	.byte	0x00, 0xf4, 0x21, 0x00


	//----- nvinfo : EIATTR_KPARAM_INFO
	.align		4
.L_65:
        /*0188*/ 	.byte	0x04, 0x17
        /*018a*/ 	.short	(.L_67 - .L_66)
.L_66:
        /*018c*/ 	.word	0x00000000
        /*0190*/ 	.short	0x0001
        /*0192*/ 	.short	0x0008
        /*0194*/ 	.byte	0x00, 0xf4, 0x21, 0x00


	//----- nvinfo : EIATTR_KPARAM_INFO
	.align		4
.L_67:
        /*0198*/ 	.byte	0x04, 0x17
        /*019a*/ 	.short	(.L_69 - .L_68)
.L_68:
        /*019c*/ 	.word	0x00000000
        /*01a0*/ 	.short	0x0000
        /*01a2*/ 	.short	0x0000
        /*01a4*/ 	.byte	0x00, 0xf4, 0x21, 0x00


	//----- nvinfo : EIATTR_AT_ENTRY_FRAGMENTS
	.align		4
.L_69:
        /*01a8*/ 	.byte	0x04, 0x4f
        /*01aa*/ 	.short	(.L_71 - .L_70)


	//   ....[0]....
.L_70:
        /*01ac*/ 	.word	0x00000004


	//----- nvinfo : EIATTR_RESERVED_SMEM_USED
	.align		4
.L_71:
        /*01b0*/ 	.byte	0x01, 0x41
	.zero		2


	//----- nvinfo : EIATTR_SPARSE_MMA_MASK
	.align		4
        /*01b4*/ 	.byte	0x03, 0x50
        /*01b6*/ 	.short	0x0000


	//----- nvinfo : EIATTR_TCGEN05_1CTA_USED
	.align		4
        /*01b8*/ 	.byte	0x01, 0x51
	.zero		2


	//----- nvinfo : EIATTR_MAXREG_COUNT
	.align		4
        /*01bc*/ 	.byte	0x03, 0x1b
        /*01be*/ 	.short	0x00ff


	//----- nvinfo : EIATTR_NUM_BARRIERS
	.align		4
        /*01c0*/ 	.byte	0x02, 0x4c
        /*01c2*/ 	.byte	0x01
	.zero		1


	//----- nvinfo : EIATTR_INT_WARP_WIDE_INSTR_OFFSETS
	.align		4
        /*01c4*/ 	.byte	0x04, 0x31
        /*01c6*/ 	.short	(.L_73 - .L_72)


	//   ....[0]....
.L_72:
        /*01c8*/ 	.word	0x00000b60


	//   ....[1]....
        /*01cc*/ 	.word	0x00000b70


	//   ....[2]....
        /*01d0*/ 	.word	0x00000d40


	//   ....[3]....
        /*01d4*/ 	.word	0x00000e40


	//   ....[4]....
        /*01d8*/ 	.word	0x000035c0


	//   ....[5]....
        /*01dc*/ 	.word	0x00006200


	//   ....[6]....
        /*01e0*/ 	.word	0x00006250


	//----- nvinfo : EIATTR_COOP_GROUP_MASK_REGIDS
	.align		4
.L_73:
        /*01e4*/ 	.byte	0x04, 0x29
        /*01e6*/ 	.short	(.L_75 - .L_74)


	//   ....[0]....
.L_74:
        /*01e8*/ 	.word	0xffffffff


	//   ....[1]....
        /*01ec*/ 	.word	0xffffffff


	//   ....[2]....
        /*01f0*/ 	.word	0xffffffff


	//   ....[3]....
        /*01f4*/ 	.word	0xffffffff


	//   ....[4]....
        /*01f8*/ 	.word	0xffffffff


	//   ....[5]....
        /*01fc*/ 	.word	0xffffffff


	//   ....[6]....
        /*0200*/ 	.word	0xffffffff


	//   ....[7]....
        /*0204*/ 	.word	0xffffffff


	//----- nvinfo : EIATTR_COOP_GROUP_INSTR_OFFSETS
	.align		4
.L_75:
        /*0208*/ 	.byte	0x04, 0x28
        /*020a*/ 	.short	(.L_77 - .L_76)


	//   ....[0]....
.L_76:
        /*020c*/ 	.word	0x00000050


	//   ....[1]....
        /*0210*/ 	.word	0x00000310


	//   ....[2]....
        /*0214*/ 	.word	0x00001770


	//   ....[3]....
        /*0218*/ 	.word	0x00002ca0


	//   ....[4]....
        /*021c*/ 	.word	0x00003de0


	//   ....[5]....
        /*0220*/ 	.word	0x00004e80


	//   ....[6]....
        /*0224*/ 	.word	0x00006090


	//   ....[7]....
        /*0228*/ 	.word	0x00006300


	//----- nvinfo : EIATTR_VRC_CTA_INIT_COUNT
	.align		4
.L_77:
        /*022c*/ 	.byte	0x02, 0x4a
        /*022e*/ 	.byte	0x80
	.zero		1


	//----- nvinfo : EIATTR_MBARRIER_INSTR_OFFSETS
	.align		4
        /*0230*/ 	.byte	0x04, 0x39
        /*0232*/ 	.short	(.L_79 - .L_78)


	//   ....[0]....
.L_78:
        /*0234*/ 	.word	0x00000c90
        /*0238*/ 	.word	0x000000ff
        /*023c*/ 	.word	0x00000000
        /*0240*/ 	.short	0x0100
        /*0242*/ 	.byte	0x0f
	.zero		1


	//   ....[1]....
        /*0244*/ 	.word	0x00000e30
        /*0248*/ 	.word	0x000000ff
        /*024c*/ 	.word	0x00004008
        /*0250*/ 	.short	0x0100
        /*0252*/ 	.byte	0x0c
	.zero		1


	//   ....[2]....
        /*0254*/ 	.word	0x00000f00
        /*0258*/ 	.word	0x000000ff
        /*025c*/ 	.word	0x00002000
        /*0260*/ 	.short	0x0100
        /*0262*/ 	.byte	0x0c
	.zero		1


	//   ....[3]....
        /*0264*/ 	.word	0x00001040
        /*0268*/ 	.word	0x000000ff
        /*026c*/ 	.word	0x00002000
        /*0270*/ 	.short	0x010a
        /*0272*/ 	.byte	0x0c
	.zero		1


	//   ....[4]....
        /*0274*/ 	.word	0x00001100
        /*0278*/ 	.word	0x000000ff
        /*027c*/ 	.word	0x00002000
        /*0280*/ 	.short	0x0108
        /*0282*/ 	.byte	0x0c
	.zero		1


	//   ....[5]....
        /*0284*/ 	.word	0x00003680
        /*0288*/ 	.word	0x000000ff
        /*028c*/ 	.word	0x00004010
        /*0290*/ 	.short	0x0100
        /*0292*/ 	.byte	0x0c
	.zero		1


	//   ....[6]....
        /*0294*/ 	.word	0x00003760
        /*0298*/ 	.word	0x000000ff
        /*029c*/ 	.word	0x00004010
        /*02a0*/ 	.short	0x010a
        /*02a2*/ 	.byte	0x0c
	.zero		1


	//   ....[7]....
        /*02a4*/ 	.word	0x000037c0
        /*02a8*/ 	.word	0x000000ff
        /*02ac*/ 	.word	0x00004010
        /*02b0*/ 	.short	0x0108
        /*02b2*/ 	.byte	0x0c
	.zero		1


	//   ....[8]....
        /*02b4*/ 	.word	0x00004e10
        /*02b8*/ 	.word	0x000000ff
        /*02bc*/ 	.word	0x00000000
        /*02c0*/ 	.short	0x010a
        /*02c2*/ 	.byte	0x0f
	.zero		1


	//   ....[9]....
        /*02c4*/ 	.word	0x00005700
        /*02c8*/ 	.word	0x000000ff
        /*02cc*/ 	.word	0x00000000
        /*02d0*/ 	.short	0x010a
        /*02d2*/ 	.byte	0x0f
	.zero		1


	//   ....[10]....
        /*02d4*/ 	.word	0x00005810
        /*02d8*/ 	.word	0x000000ff
        /*02dc*/ 	.word	0x00004000
        /*02e0*/ 	.short	0x0108
        /*02e2*/ 	.byte	0x0c
	.zero		1


	//   ....[11]....
        /*02e4*/ 	.word	0x00005870
        /*02e8*/ 	.word	0x000000ff
        /*02ec*/ 	.word	0x00004008
        /*02f0*/ 	.short	0x0108
        /*02f2*/ 	.byte	0x0c
	.zero		1


	//   ....[12]....
        /*02f4*/ 	.word	0x00006320
        /*02f8*/ 	.word	0x000000ff
        /*02fc*/ 	.word	0x00002000
        /*0300*/ 	.short	0x010a
        /*0302*/ 	.byte	0x0c
	.zero		1


	//   ....[13]....
        /*0304*/ 	.word	0x00006350
        /*0308*/ 	.word	0x000000ff
        /*030c*/ 	.word	0x00004010
        /*0310*/ 	.short	0x010a
        /*0312*/ 	.byte	0x0c
	.zero		1


	//   ....[14]....
        /*0314*/ 	.word	0x00006380
        /*0318*/ 	.word	0x000000ff
        /*031c*/ 	.word	0x00000000
        /*0320*/ 	.short	0x010a
        /*0322*/ 	.byte	0x0f
	.zero		1


	//   ....[15]....
        /*0324*/ 	.word	0x000063b0
        /*0328*/ 	.word	0x000000ff
        /*032c*/ 	.word	0x00000000
        /*0330*/ 	.short	0x010a
        /*0332*/ 	.byte	0x0f
	.zero		1


	//----- nvinfo : EIATTR_NUM_MBARRIERS
	.align		4
.L_79:
        /*0334*/ 	.byte	0x03, 0x38
        /*0336*/ 	.short	0xffff


	//----- nvinfo : EIATTR_EXIT_INSTR_OFFSETS
	.align		4
        /*0338*/ 	.byte	0x04, 0x1c
        /*033a*/ 	.short	(.L_81 - .L_80)


	//   ....[0]....
.L_80:
        /*033c*/ 	.word	0x00006310


	//----- nvinfo : EIATTR_REQNTID
	.align		4
.L_81:
        /*0340*/ 	.byte	0x04, 0x10
        /*0342*/ 	.short	(.L_83 - .L_82)
.L_82:
        /*0344*/ 	.word	0x00000100
        /*0348*/ 	.word	0x00000001
        /*034c*/ 	.word	0x00000001


	//----- nvinfo : EIATTR_CRS_STACK_SIZE
	.align		4
.L_83:
        /*0350*/ 	.byte	0x04, 0x1e
        /*0352*/ 	.short	(.L_85 - .L_84)
.L_84:
        /*0354*/ 	.word	0x00000000


	//----- nvinfo : EIATTR_CBANK_PARAM_SIZE
	.align		4
.L_85:
        /*0358*/ 	.byte	0x03, 0x19
        /*035a*/ 	.short	0x0088


	//----- nvinfo : EIATTR_PARAM_CBANK
	.align		4
        /*035c*/ 	.byte	0x04, 0x0a
        /*035e*/ 	.short	(.L_87 - .L_86)
	.align		4
.L_86:
        /*0360*/ 	.word	index@(.nv.constant0.attn_fwd)
        /*0364*/ 	.short	0x0380
        /*0366*/ 	.short	0x0088


	//----- nvinfo : EIATTR_SW_WAR
	.align		4
.L_87:
        /*0368*/ 	.byte	0x04, 0x36
        /*036a*/ 	.short	(.L_89 - .L_88)
.L_88:
        /*036c*/ 	.word	0x00000008
.L_89:


//--------------------- .nv.compat                --------------------------
	.section	.nv.compat,"",@"SHT_CUDA_COMPAT_INFO"
	.align	4
        /*0000*/ 	.byte	0x02, 0x02, 0x02, 0x00, 0x02, 0x05, 0x05, 0x00, 0x02, 0x03, 0x00, 0x00, 0x02, 0x06, 0x01, 0x00


//--------------------- .nv.callgraph             --------------------------
	.section	.nv.callgraph,"",@"SHT_CUDA_CALLGRAPH"
	.align	4
	.sectionentsize	8
	.align		4
        /*0000*/ 	.word	0x00000000
	.align		4
        /*0004*/ 	.word	0xffffffff
	.align		4
        /*0008*/ 	.word	0x00000000
	.align		4
        /*000c*/ 	.word	0xfffffffe
	.align		4
        /*0010*/ 	.word	0x00000000
	.align		4
        /*0014*/ 	.word	0xfffffffd
	.align		4
        /*0018*/ 	.word	0x00000000
	.align		4
        /*001c*/ 	.word	0xfffffffc


//--------------------- .nv.constant4             --------------------------
	.section	.nv.constant4,"a",@progbits
	.align	8
	.align		8
.nv.constant4:
        /*0000*/ 	.dword	_$_str


//--------------------- .text.attn_fwd            --------------------------
	.section	.text.attn_fwd,"ax",@progbits
	.align	128
        .global         attn_fwd
        .type           attn_fwd,@function
        .size           attn_fwd,(.L_x_28 - attn_fwd)
        .other          attn_fwd,@"STO_CUDA_ENTRY STV_DEFAULT"
attn_fwd:
.text.attn_fwd:
[----:B------:R-:W0:Y:S01]  /*0000*/  LDC R1, c[0x0][0x37c] ;  /* 0x0000df00ff017b82 */ /* 0x000e220000000800 */
[----:B------:R-:W1:Y:S02]  /*0010*/  S2R R124, SR_TID.X ;  /* 0x00000000007c7919 */ /* 0x000e640000002100 */
[----:B-1----:R-:W-:-:S13]  /*0020*/  ISETP.GE.U32.AND P0, PT, R124, 0x20, PT ;  /* 0x000000207c00780c */ /* 0x002fda0003f06070 */
[----:B------:R-:W-:Y:S05]  /*0030*/  @P0 BRA `(.L_x_0) ;  /* 0x0000000000b80947 */ /* 0x000fea0003800000 */
[----:B------:R-:W1:Y:S01]  /*0040*/  S2UR UR6, SR_CgaCtaId ;  /* 0x00000000000679c3 */ /* 0x000e620000008800 */
[----:B------:R-:W-:Y:S01]  /*0050*/  NOP ;  /* 0x0000000000007918 */ /* 0x000fe20000000000 */
[----:B------:R-:W-:Y:S02]  /*0060*/  UMOV UR4, 0x40 ;  /* 0x0000004000047882 */ /* 0x000fe40000000000 */
[----:B-1----:R-:W-:-:S09]  /*0070*/  ULEA UR4, UR6, UR4, 0x18 ;  /* 0x0000000406047291 */ /* 0x002fd2000f8ec0ff */
[----:B------:R-:W1:Y:S01]  /*0080*/  LDS.U8 R0, [UR4] ;  /* 0x00000004ff007984 */ /* 0x000e620008000000 */
[----:B------:R-:W-:Y:S02]  /*0090*/  UMOV UR4, 0x400 ;  /* 0x0000040000047882 */ /* 0x000fe40000000000 */
[----:B------:R-:W-:Y:S01]  /*00a0*/  ULEA UR4, UR6, UR4, 0x18 ;  /* 0x0000000406047291 */ /* 0x000fe2000f8ec0ff */
[----:B-1----:R-:W-:-:S13]  /*00b0*/  ISETP.NE.AND P1, PT, R0, RZ, PT ;  /* 0x000000ff0000720c */ /* 0x002fda0003f25270 */
[----:B------:R-:W-:Y:S05]  /*00c0*/  @P1 BRA `(.L_x_1) ;  /* 0x00000000007c1947 */ /* 0x000fea0003800000 */
[----:B------:R-:W-:-:S13]  /*00d0*/  ELECT P1, URZ, PT ;  /* 0x0000000000ff782f */ /* 0x000fda0003820000 */
[----:B------:R-:W-:Y:S05]  /*00e0*/  @!P1 BRA `(.L_x_2) ;  /* 0x0000000000849947 */ /* 0x000fea0003800000 */
[----:B------:R-:W-:Y:S01]  /*00f0*/  UMOV UR5, 0x8 ;  /* 0x0000000800057882 */ /* 0x000fe20000000000 */
[----:B------:R-:W-:Y:S01]  /*0100*/  HFMA2 R4, -RZ, RZ, 0, 5.9604644775390625e-08 ;  /* 0x00000001ff047431 */ /* 0x000fe200000001ff */
[----:B------:R-:W-:-:S03]  /*0110*/  MOV R5, 0xff ;  /* 0x000000ff00057802 */ /* 0x000fc60000000f00 */
[----:B------:R-:W-:Y:S04]  /*0120*/  DEPBAR.LE SB1, 0x36 ;  /* 0x00009d800000791a */ /* 0x000fe80000000000 */
[----:B------:R-:W1:Y:S02]  /*0130*/  UTCATOMSWS.FIND_AND_SET.ALIGN UP0, UR5, UR5 ;  /* 0x00000005000575e3 */ /* 0x000e640008000800 */
[----:B-1----:R-:W-:-:S04]  /*0140*/  PLOP3.LUT P1, PT, PT, PT, UP0, 0x80, 0x8 ;  /* 0x000000000008781c */ /* 0x002fc80003f2f008 */
[----:B------:R-:W-:-:S04]  /*0150*/  SEL R0, RZ, 0xffffffff, !P1 ;  /* 0xffffffffff007807 */ /* 0x000fc80004800000 */
[----:B------:R-:W-:Y:S02]  /*0160*/  ISETP.NE.AND P1, PT, R0, RZ, PT ;  /* 0x000000ff0000720c */ /* 0x000fe40003f25270 */
[----:B------:R-:W-:-:S11]  /*0170*/  MOV R0, UR5 ;  /* 0x0000000500007c02 */ /* 0x000fd60008000f00 */
[----:B------:R-:W-:Y:S05]  /*0180*/  @P1 BRA `(.L_x_3) ;  /* 0x0000000000241947 */ /* 0x000fea0003800000 */
.L_x_4:
[----:B------:R-:W-:Y:S05]  /*0190*/  NANOSLEEP 0x64 ;  /* 0x000000640000795d */ /* 0x000fea0003800000 */
[----:B------:R-:W-:-:S05]  /*01a0*/  UMOV UR5, 0x8 ;  /* 0x0000000800057882 */ /* 0x000fca0000000000 */
[----:B------:R-:W-:Y:S04]  /*01b0*/  DEPBAR.LE SB1, 0x36 ;  /* 0x00009d800000791a */ /* 0x000fe80000000000 */
[----:B------:R-:W1:Y:S02]  /*01c0*/  UTCATOMSWS.FIND_AND_SET.ALIGN UP0, UR5, UR5 ;  /* 0x00000005000575e3 */ /* 0x000e640008000800 */
[----:B-1----:R-:W-:-:S04]  /*01d0*/  PLOP3.LUT P1, PT, PT, PT, UP0, 0x80, 0x8 ;  /* 0x000000000008781c */ /* 0x002fc80003f2f008 */
[----:B------:R-:W-:-:S04]  /*01e0*/  SEL R0, RZ, 0xffffffff, !P1 ;  /* 0xffffffffff007807 */ /* 0x000fc80004800000 */
[----:B------:R-:W-:Y:S02]  /*01f0*/  ISETP.NE.AND P1, PT, R0, RZ, PT ;  /* 0x000000ff0000720c */ /* 0x000fe40003f25270 */
[----:B------:R-:W-:-:S11]  /*0200*/  MOV R0, UR5 ;  /* 0x0000000500007c02 */ /* 0x000fd60008000f00 */
[----:B------:R-:W-:Y:S05]  /*0210*/  @!P1 BRA `(.L_x_4) ;  /* 0xfffffffc00dc9947 */ /* 0x000fea000383ffff */
.L_x_3:
[----:B------:R-:W-:Y:S01]  /*0220*/  IADD3 R3, PT, PT, R0, 0x10, RZ ;  /* 0x0000001000037810 */ /* 0x000fe20007ffe0ff */
[----:B------:R-:W-:Y:S01]  /*0230*/  UMOV UR5, 0x50 ;  /* 0x0000005000057882 */ /* 0x000fe20000000000 */
[----:B------:R-:W-:Y:S01]  /*0240*/  SHF.L.U32 R2, R5, R0, RZ ;  /* 0x0000000005027219 */ /* 0x000fe200000006ff */
[----:B------:R-:W-:Y:S01]  /*0250*/  ULEA UR5, UR6, UR5, 0x18 ;  /* 0x0000000506057291 */ /* 0x000fe2000f8ec0ff */
[----:B------:R-:W-:Y:S02]  /*0260*/  SHF.L.U32 R3, R4, R3, RZ ;  /* 0x0000000304037219 */ /* 0x000fe400000006ff */
[----:B------:R-:W-:Y:S02]  /*0270*/  SHF.L.U32 R0, R0, 0x5, RZ ;  /* 0x0000000500007819 */ /* 0x000fe400000006ff */
[----:B------:R-:W-:-:S05]  /*0280*/  LOP3.LUT R2, R3, R2, RZ, 0xfc, !PT ;  /* 0x0000000203027212 */ /* 0x000fca00078efcff */
[----:B------:R1:W-:Y:S04]  /*0290*/  ATOMS.OR RZ, [UR5], R2 ;  /* 0x00000002ffff798c */ /* 0x0003e8000b000005 */
[----:B------:R1:W-:Y:S01]  /*02a0*/  STS [UR4], R0 ;  /* 0x00000000ff007988 */ /* 0x0003e20008000804 */
[----:B------:R-:W-:Y:S05]  /*02b0*/  BRA `(.L_x_2) ;  /* 0x0000000000107947 */ /* 0x000fea0003800000 */
.L_x_1:
[----:B------:R-:W-:Y:S02]  /*02c0*/  MOV R0, 0xffffffff ;  /* 0xffffffff00007802 */ /* 0x000fe40000000f00 */
[----:B------:R-:W-:-:S03]  /*02d0*/  MOV R2, 0x300 ;  /* 0x0000030000027802 */ /* 0x000fc60000000f00 */
[----:B------:R1:W-:Y:S04]  /*02e0*/  STS [UR4], R0 ;  /* 0x00000000ff007988 */ /* 0x0003e80008000804 */
[----:B01----:R-:W-:Y:S05]  /*02f0*/  CALL.REL.NOINC `($__internal_1_$__cuda_sm10x_tcgen05_guardrail_trap_phase_invalid_during_alloc) ;  /* 0x0000006000447944 */ /* 0x003fea0003c00000 */
.L_x_2:
[----:B------:R-:W-:Y:S05]  /*0300*/  WARPSYNC.ALL ;  /* 0x0000000000007948 */ /* 0x000fea0003800000 */
[----:B------:R-:W-:Y:S01]  /*0310*/  NOP ;  /* 0x0000000000007918 */ /* 0x000fe20000000000 */
.L_x_0:
[----:B-1----:R-:W1:Y:S01]  /*0320*/  S2R R0, SR_CTAID.X ;  /* 0x0000000000007919 */ /* 0x002e620000002500 */
[----:B------:R-:W2:Y:S01]  /*0330*/  S2UR UR10, SR_CTAID.Y ;  /* 0x00000000000a79c3 */ /* 0x000ea20000002600 */
[----:B------:R-:W2:Y:S01]  /*0340*/  LDCU.64 UR4, c[0x0][0x3b0] ;  /* 0x00007600ff0477ac */ /* 0x000ea20008000a00 */
[----:B------:R-:W-:Y:S02]  /*0350*/  LOP3.LUT R3, R124, 0x7f, RZ, 0xc0, !PT ;  /* 0x0000007f7c037812 */ /* 0x000fe400078ec0ff */
[----:B------:R-:W-:Y:S01]  /*0360*/  SHF.R.U32.HI R123, RZ, 0x7, R124 ;  /* 0x00000007ff7b7819 */ /* 0x000fe2000001167c */
[----:B------:R-:W-:Y:S01]  /*0370*/  UMOV UR12, 0x400 ;  /* 0x00000400000c7882 */ /* 0x000fe20000000000 */
[----:B------:R-:W3:Y:S02]  /*0380*/  LDCU.64 UR28, c[0x0][0x358] ;  /* 0x00006b00ff1c77ac */ /* 0x000ee40008000a00 */
[----:B------:R-:W4:Y:S01]  /*0390*/  S2UR UR6, SR_CgaCtaId ;  /* 0x00000000000679c3 */ /* 0x000f220000008800 */
[----:B------:R-:W-:-:S07]  /*03a0*/  SGXT.U32 R123, R123, 0x1 ;  /* 0x000000017b7b781a */ /* 0x000fce0000000000 */
[----:B------:R-:W0:Y:S08]  /*03b0*/  LDC.64 R22, c[0x0][0x380] ;  /* 0x0000e000ff167b82 */ /* 0x000e300000000a00 */
[----:B------:R-:W3:Y:S01]  /*03c0*/  LDC R25, c[0x0][0x3b8] ;  /* 0x0000ee00ff197b82 */ /* 0x000ee20000000800 */
[----:B--2---:R-:W-:-:S04]  /*03d0*/  UIMAD UR4, UR10, UR4, URZ ;  /* 0x000000040a0472a4 */ /* 0x004fc8000f8e02ff */
[----:B------:R-:W-:Y:S01]  /*03e0*/  USHF.L.U32 UR7, UR4, 0x1, URZ ;  /* 0x0000000104077899 */ /* 0x000fe200080006ff */
[----:B-1----:R-:W-:Y:S01]  /*03f0*/  LEA R119, R0, R3, 0x7 ;  /* 0x0000000300777211 */ /* 0x002fe200078e38ff */
[----:B----4-:R-:W-:Y:S01]  /*0400*/  ULEA UR12, UR6, UR12, 0x18 ;  /* 0x0000000c060c7291 */ /* 0x010fe2000f8ec0ff */
[----:B------:R-:W1:Y:S03]  /*0410*/  LDC.64 R72, c[0x0][0x3c0] ;  /* 0x0000f000ff487b82 */ /* 0x000e660000000a00 */
[----:B------:R-:W-:Y:S01]  /*0420*/  IMAD R0, R119, UR5, RZ ;  /* 0x0000000577007c24 */ /* 0x000fe2000f8e02ff */
[----:B------:R-:W-:-:S04]  /*0430*/  UIMAD.WIDE UR4, UR4, 0x2, URZ ;  /* 0x00000002040478a5 */ /* 0x000fc8000f8e02ff */
[C---:B------:R-:W-:Y:S01]  /*0440*/  SHF.L.U32 R5, R0.reuse, 0x1, RZ ;  /* 0x0000000100057819 */ /* 0x040fe200000006ff */
[----:B------:R-:W-:Y:S01]  /*0450*/  IMAD.HI R0, R0, 0x2, RZ ;  /* 0x0000000200007827 */ /* 0x000fe200078e02ff */
[----:B------:R-:W-:Y:S02]  /*0460*/  BAR.SYNC.DEFER_BLOCKING 0x0 ;  /* 0x0000000000007b1d */ /* 0x000fe40000010000 */
[----:B0-----:R-:W-:Y:S01]  /*0470*/  IADD3 R21, P1, P2, R5, UR7, R22 ;  /* 0x0000000705157c10 */ /* 0x001fe2000fa3e016 */
[----:B---3--:R-:W-:-:S03]  /*0480*/  IMAD R2, R123, R25, RZ ;  /* 0x000000197b027224 */ /* 0x008fc600078e02ff */
[----:B------:R-:W-:Y:S01]  /*0490*/  IADD3.X R23, PT, PT, R0, UR5, R23, P1, P2 ;  /* 0x0000000500177c10 */ /* 0x000fe20008fe4417 */
[----:B------:R-:W0:Y:S01]  /*04a0*/  LDCU UR4, c[0x0][0x3c8] ;  /* 0x00007900ff0477ac */ /* 0x000e220008000800 */
[C---:B------:R-:W-:Y:S02]  /*04b0*/  LEA R0, R25.reuse, R2, 0x1 ;  /* 0x0000000219007211 */ /* 0x040fe400078e08ff */
[C---:B------:R-:W-:Y:S02]  /*04c0*/  LEA R4, P1, R2.reuse, R21, 0x1 ;  /* 0x0000001502047211 */ /* 0x040fe400078208ff */
[----:B------:R-:W-:Y:S02]  /*04d0*/  LEA R9, R25, R0, 0x1 ;  /* 0x0000000019097211 */ /* 0x000fe400078e08ff */
[----:B------:R-:W-:Y:S02]  /*04e0*/  LEA.HI.X.SX32 R5, R2, R23, 0x1, P1 ;  /* 0x0000001702057211 */ /* 0x000fe400008f0eff */
[----:B------:R-:W-:-:S02]  /*04f0*/  LEA R8, P1, R9, R21, 0x1 ;  /* 0x0000001509087211 */ /* 0x000fc400078208ff */
[C---:B------:R-:W-:Y:S02]  /*0500*/  LEA R6, P2, R0.reuse, R21, 0x1 ;  /* 0x0000001500067211 */ /* 0x040fe400078408ff */
[----:B------:R-:W-:Y:S01]  /*0510*/  LEA R2, R25, R9, 0x1 ;  /* 0x0000000919027211 */ /* 0x000fe200078e08ff */
[----:B------:R-:W2:Y:S01]  /*0520*/  LDS R22, [UR12] ;  /* 0x0000000cff167984 */ /* 0x000ea20008000800 */
[-C--:B------:R-:W-:Y:S01]  /*0530*/  LEA.HI.X.SX32 R7, R0, R23.reuse, 0x1, P2 ;  /* 0x0000001700077211 */ /* 0x080fe200010f0eff */
[----:B------:R-:W-:Y:S01]  /*0540*/  BAR.SYNC.DEFER_BLOCKING 0x0 ;  /* 0x0000000000007b1d */ /* 0x000fe20000010000 */
[----:B------:R-:W-:Y:S02]  /*0550*/  LEA.HI.X.SX32 R9, R9, R23, 0x1, P1 ;  /* 0x0000001709097211 */ /* 0x000fe400008f0eff */
[----:B------:R-:W-:Y:S02]  /*0560*/  LEA R10, P1, R2, R21, 0x1 ;  /* 0x00000015020a7211 */ /* 0x000fe400078208ff */
[----:B------:R-:W-:-:S02]  /*0570*/  LEA R0, R25, R2, 0x1 ;  /* 0x0000000219007211 */ /* 0x000fc400078e08ff */
[----:B------:R-:W-:Y:S02]  /*0580*/  LEA.HI.X.SX32 R11, R2, R23, 0x1, P1 ;  /* 0x00000017020b7211 */ /* 0x000fe400008f0eff */
[C---:B------:R-:W-:Y:S02]  /*0590*/  LEA R2, R25.reuse, R0, 0x1 ;  /* 0x0000000019027211 */ /* 0x040fe400078e08ff */
[C---:B------:R-:W-:Y:S02]  /*05a0*/  LEA R12, P1, R0.reuse, R21, 0x1 ;  /* 0x00000015000c7211 */ /* 0x040fe400078208ff */
[C---:B------:R-:W-:Y:S02]  /*05b0*/  LEA R15, R25.reuse, R2, 0x1 ;  /* 0x00000002190f7211 */ /* 0x040fe400078e08ff */
[----:B------:R-:W-:Y:S02]  /*05c0*/  LEA.HI.X.SX32 R13, R0, R23, 0x1, P1 ;  /* 0x00000017000d7211 */ /* 0x000fe400008f0eff */
[----:B------:R-:W-:Y:S01]  /*05d0*/  LEA R0, R25, R15, 0x1 ;  /* 0x0000000f19007211 */ /* 0x000fe200078e08ff */
[----:B------:R3:W5:Y:S01]  /*05e0*/  LDG.E.U16 R17, desc[UR28][R4.64] ;  /* 0x0000001c04117981 */ /* 0x000762000c1e1500 */
[----:B------:R-:W-:-:S03]  /*05f0*/  LEA R14, P2, R15, R21, 0x1 ;  /* 0x000000150f0e7211 */ /* 0x000fc600078408ff */
[----:B------:R4:W5:Y:S01]  /*0600*/  LDG.E.U16 R19, desc[UR28][R6.64] ;  /* 0x0000001c06137981 */ /* 0x000962000c1e1500 */
[----:B------:R-:W-:-:S03]  /*0610*/  SHF.L.U32 R18, R124, 0x1, RZ ;  /* 0x000000017c127819 */ /* 0x000fc600000006ff */
[----:B------:R-:W5:Y:S01]  /*0620*/  LDG.E.U16 R16, desc[UR28][R8.64] ;  /* 0x0000001c08107981 */ /* 0x000f62000c1e1500 */
[----:B---3--:R-:W-:-:S03]  /*0630*/  LEA R4, P1, R2, R21, 0x1 ;  /* 0x0000001502047211 */ /* 0x008fc600078208ff */
[----:B------:R3:W5:Y:S01]  /*0640*/  LDG.E.U16 R11, desc[UR28][R10.64] ;  /* 0x0000001c0a0b7981 */ /* 0x000762000c1e1500 */
[-C--:B------:R-:W-:Y:S02]  /*0650*/  LEA.HI.X.SX32 R15, R15, R23.reuse, 0x1, P2 ;  /* 0x000000170f0f7211 */ /* 0x080fe400010f0eff */
[----:B------:R-:W-:Y:S01]  /*0660*/  LEA.HI.X.SX32 R5, R2, R23, 0x1, P1 ;  /* 0x0000001702057211 */ /* 0x000fe200008f0eff */
[----:B-1----:R-:W-:Y:S01]  /*0670*/  IMAD R72, R72, UR10, RZ ;  /* 0x0000000a48487c24 */ /* 0x002fe2000f8e02ff */
[C---:B----4-:R-:W-:Y:S01]  /*0680*/  LEA R6, P1, R0.reuse, R21, 0x1 ;  /* 0x0000001500067211 */ /* 0x050fe200078208ff */
[----:B------:R-:W5:Y:S01]  /*0690*/  LDG.E.U16 R14, desc[UR28][R14.64] ;  /* 0x0000001c0e0e7981 */ /* 0x000f62000c1e1500 */
[----:B------:R-:W1:Y:S02]  /*06a0*/  LDC.64 R20, c[0x0][0x388] ;  /* 0x0000e200ff147b82 */ /* 0x000e640000000a00 */
[----:B------:R-:W-:Y:S01]  /*06b0*/  LEA.HI.X.SX32 R7, R0, R23, 0x1, P1 ;  /* 0x0000001700077211 */ /* 0x000fe200008f0eff */
[----:B------:R4:W5:Y:S01]  /*06c0*/  LDG.E.U16 R9, desc[UR28][R4.64] ;  /* 0x0000001c04097981 */ /* 0x000962000c1e1500 */
[----:B------:R-:W-:-:S02]  /*06d0*/  SHF.R.S32.HI R0, RZ, 0x7, R124 ;  /* 0x00000007ff007819 */ /* 0x000fc4000001147c */
[----:B------:R-:W-:Y:S01]  /*06e0*/  LOP3.LUT R2, R124, 0xf, RZ, 0xc0, !PT ;  /* 0x0000000f7c027812 */ /* 0x000fe200078ec0ff */
[----:B------:R-:W5:Y:S01]  /*06f0*/  LDG.E.U16 R13, desc[UR28][R12.64] ;  /* 0x0000001c0c0d7981 */ /* 0x000f62000c1e1500 */
[----:B------:R-:W-:Y:S02]  /*0700*/  SGXT R0, R0, 0x1 ;  /* 0x000000010000781a */ /* 0x000fe40000000200 */
[--C-:B---3--:R-:W-:Y:S01]  /*0710*/  SHF.R.U32.HI R10, RZ, 0x4, R124.reuse ;  /* 0x00000004ff0a7819 */ /* 0x108fe2000001167c */
[----:B------:R3:W5:Y:S01]  /*0720*/  LDG.E.U16 R7, desc[UR28][R6.64] ;  /* 0x0000001c06077981 */ /* 0x000762000c1e1500 */
[----:B----4-:R-:W-:Y:S01]  /*0730*/  LOP3.LUT R5, R0, 0x90, RZ, 0xc0, !PT ;  /* 0x0000009000057812 */ /* 0x010fe200078ec0ff */
[----:B0-----:R-:W-:Y:S01]  /*0740*/  IMAD R4, R2, UR4, RZ ;  /* 0x0000000402047c24 */ /* 0x001fe2000f8e02ff */
[----:B------:R-:W-:Y:S02]  /*0750*/  SHF.R.U32.HI R2, RZ, 0x5, R124 ;  /* 0x00000005ff027819 */ /* 0x000fe4000001167c */
[----:B------:R-:W-:-:S02]  /*0760*/  LOP3.LUT R8, R124, 0x40, RZ, 0xc0, !PT ;  /* 0x000000407c087812 */ /* 0x000fc400078ec0ff */
[----:B------:R-:W-:Y:S02]  /*0770*/  LOP3.LUT R15, R5, 0x7e, R18, 0x78, !PT ;  /* 0x0000007e050f7812 */ /* 0x000fe400078e7812 */
[----:B---3--:R-:W-:Y:S02]  /*0780*/  SGXT.U32 R6, R10, 0x4 ;  /* 0x000000040a06781a */ /* 0x008fe40000000000 */
[----:B------:R-:W-:Y:S02]  /*0790*/  SHF.L.U32 R0, R4, 0x1, RZ ;  /* 0x0000000104007819 */ /* 0x000fe400000006ff */
[----:B------:R-:W-:Y:S02]  /*07a0*/  SHF.L.U32 R5, R72, 0x1, RZ ;  /* 0x0000000148057819 */ /* 0x000fe400000006ff */
[----:B------:R-:W-:Y:S02]  /*07b0*/  R2UR UR23, R2 ;  /* 0x00000000021772ca */ /* 0x000fe400000e0000 */
[----:B------:R-:W-:Y:S01]  /*07c0*/  LEA R2, R8, R15, 0x5 ;  /* 0x0000000f08027211 */ /* 0x000fe200078e28ff */
[----:B------:R-:W-:Y:S01]  /*07d0*/  IMAD R8, R6, R73, RZ ;  /* 0x0000004906087224 */ /* 0x000fe200078e02ff */
[----:B-1----:R-:W-:Y:S01]  /*07e0*/  IADD3 R103, P1, P2, R0, R20, R5 ;  /* 0x0000001400677210 */ /* 0x002fe20007a3e005 */
[----:B------:R-:W-:Y:S01]  /*07f0*/  IMAD.HI R4, R4, 0x2, RZ ;  /* 0x0000000204047827 */ /* 0x000fe200078e02ff */
[----:B------:R-:W-:-:S03]  /*0800*/  LEA.HI R0, R124, 0x30, RZ, 0x1c ;  /* 0x000000307c007811 */ /* 0x000fc600078fe0ff */
[----:B------:R-:W-:Y:S01]  /*0810*/  IMAD.HI R72, R72, 0x2, RZ ;  /* 0x0000000248487827 */ /* 0x000fe200078e02ff */
[C---:B------:R-:W-:Y:S02]  /*0820*/  LEA R10, R73.reuse, R8, 0x4 ;  /* 0x00000008490a7211 */ /* 0x040fe400078e20ff */
[----:B------:R-:W-:Y:S02]  /*0830*/  LEA.HI R6, R124, 0x70, RZ, 0x1c ;  /* 0x000000707c067811 */ /* 0x000fe400078fe0ff */
[----:B------:R-:W-:Y:S01]  /*0840*/  IADD3.X R15, PT, PT, R4, R21, R72, P1, P2 ;  /* 0x00000015040f7210 */ /* 0x000fe20000fe4448 */
[-C--:B------:R-:W-:Y:S01]  /*0850*/  IMAD R4, R0, R73.reuse, RZ ;  /* 0x0000004900047224 */ /* 0x080fe200078e02ff */
[C---:B------:R-:W-:Y:S01]  /*0860*/  LEA R0, R73.reuse, R10, 0x4 ;  /* 0x0000000a49007211 */ /* 0x040fe200078e20ff */
[----:B------:R-:W-:Y:S01]  /*0870*/  IMAD R5, R6, R73, RZ ;  /* 0x0000004906057224 */ /* 0x000fe200078e02ff */
[----:B------:R-:W-:Y:S02]  /*0880*/  LEA R114, P1, R8, R103, 0x1 ;  /* 0x0000006708727211 */ /* 0x000fe400078208ff */
[----:B------:R-:W-:-:S02]  /*0890*/  LEA R6, R73, R0, 0x5 ;  /* 0x0000000049067211 */ /* 0x000fc400078e28ff */
[----:B------:R-:W-:Y:S02]  /*08a0*/  LEA R108, P3, R4, R103, 0x1 ;  /* 0x00000067046c7211 */ /* 0x000fe400078608ff */
[----:B------:R-:W-:Y:S02]  /*08b0*/  LEA.HI.X.SX32 R115, R8, R15, 0x1, P1 ;  /* 0x0000000f08737211 */ /* 0x000fe400008f0eff */
[----:B------:R-:W-:Y:S02]  /*08c0*/  LEA R8, R73, R6, 0x4 ;  /* 0x0000000649087211 */ /* 0x000fe400078e20ff */
[-C--:B------:R-:W-:Y:S02]  /*08d0*/  LEA R112, P2, R10, R103.reuse, 0x1 ;  /* 0x000000670a707211 */ /* 0x080fe400078408ff */
[----:B------:R-:W-:Y:S02]  /*08e0*/  LEA R100, P4, R5, R103, 0x1 ;  /* 0x0000006705647211 */ /* 0x000fe400078808ff */
[----:B------:R-:W-:-:S02]  /*08f0*/  LEA.HI.X.SX32 R109, R4, R15, 0x1, P3 ;  /* 0x0000000f046d7211 */ /* 0x000fc400018f0eff */
[----:B------:R-:W-:Y:S02]  /*0900*/  LEA R4, R73, R8, 0x4 ;  /* 0x0000000849047211 */ /* 0x000fe400078e20ff */
[-C--:B------:R-:W-:Y:S02]  /*0910*/  LEA.HI.X.SX32 R113, R10, R15.reuse, 0x1, P2 ;  /* 0x0000000f0a717211 */ /* 0x080fe400010f0eff */
[----:B------:R-:W-:Y:S02]  /*0920*/  LEA.HI.X.SX32 R101, R5, R15, 0x1, P4 ;  /* 0x0000000f05657211 */ /* 0x000fe400020f0eff */
[-C--:B------:R-:W-:Y:S02]  /*0930*/  LEA R110, P1, R0, R103.reuse, 0x1 ;  /* 0x00000067006e7211 */ /* 0x080fe400078208ff */
[-C--:B------:R-:W-:Y:S02]  /*0940*/  LEA R106, P2, R6, R103.reuse, 0x1 ;  /* 0x00000067066a7211 */ /* 0x080fe400078408ff */
[----:B------:R-:W-:-:S02]  /*0950*/  LEA R104, P3, R8, R103, 0x1 ;  /* 0x0000006708687211 */ /* 0x000fc400078608ff */
[----:B------:R-:W-:Y:S02]  /*0960*/  LEA R102, P4, R4, R103, 0x1 ;  /* 0x0000006704667211 */ /* 0x000fe400078808ff */
[----:B--2---:R-:W-:Y:S02]  /*0970*/  R2UR UR11, R22 ;  /* 0x00000000160b72ca */ /* 0x004fe400000e0000 */
[-C--:B------:R-:W-:Y:S02]  /*0980*/  LEA.HI.X.SX32 R111, R0, R15.reuse, 0x1, P1 ;  /* 0x0000000f006f7211 */ /* 0x080fe400008f0eff */
[-C--:B------:R-:W-:Y:S02]  /*0990*/  LEA.HI.X.SX32 R107, R6, R15.reuse, 0x1, P2 ;  /* 0x0000000f066b7211 */ /* 0x080fe400010f0eff */
[-C--:B------:R-:W-:Y:S02]  /*09a0*/  LEA.HI.X.SX32 R105, R8, R15.reuse, 0x1, P3 ;  /* 0x0000000f08697211 */ /* 0x080fe400018f0eff */
[----:B------:R-:W-:-:S02]  /*09b0*/  LEA.HI.X.SX32 R103, R4, R15, 0x1, P4 ;  /* 0x0000000f04677211 */ /* 0x000fc400020f0eff */
[----:B------:R-:W-:Y:S01]  /*09c0*/  LOP3.LUT R122, R2, 0x20, RZ, 0x3c, !PT ;  /* 0x00000020027a7812 */ /* 0x000fe200078e3cff */
[----:B------:R-:W-:Y:S06]  /*09d0*/  @P0 BRA `(.L_x_5) ;  /* 0x0000000000180947 */ /* 0x000fec0003800000 */
[----:B------:R-:W-:Y:S01]  /*09e0*/  ELECT P1, URZ, PT ;  /* 0x0000000000ff782f */ /* 0x000fe20003820000 */
[----:B------:R-:W-:Y:S01]  /*09f0*/  HFMA2 R0, -RZ, RZ, 0, 5.9604644775390625e-08 ;  /* 0x00000001ff007431 */ /* 0x000fe200000001ff */
[----:B------:R-:W-:Y:S01]  /*0a00*/  UMOV UR4, 0x40 ;  /* 0x0000004000047882 */ /* 0x000fe20000000000 */
[----:B------:R-:W-:Y:S01]  /*0a10*/  UVIRTCOUNT.DEALLOC.SMPOOL 0x80 ;  /* 0x000000800000784c */ /* 0x000fe20000000000 */
[----:B------:R-:W-:-:S09]  /*0a20*/  ULEA UR4, UR6, UR4, 0x18 ;  /* 0x0000000406047291 */ /* 0x000fd2000f8ec0ff */
[----:B------:R0:W-:Y:S03]  /*0a30*/  @P1 STS.U8 [UR4], R0 ;  /* 0x00000000ff001988 */ /* 0x0001e60008000004 */
.L_x_5:
[----:B------:R-:W-:Y:S01]  /*0a40*/  USHF.L.U32 UR4, UR23, 0x15, URZ ;  /* 0x0000001517047899 */ /* 0x000fe200080006ff */
[C---:B------:R-:W-:Y:S01]  /*0a50*/  LOP3.LUT R121, R2.reuse, 0x40, RZ, 0x3c, !PT ;  /* 0x0000004002797812 */ /* 0x040fe200078e3cff */
[----:B------:R-:W-:Y:S01]  /*0a60*/  ULOP3.LUT UR18, UR23, 0x4, URZ, 0xc0, !UPT ;  /* 0x0000000417127892 */ /* 0x000fe2000f8ec0ff */
[----:B------:R-:W-:Y:S01]  /*0a70*/  LOP3.LUT R120, R2, 0x60, RZ, 0x3c, !PT ;  /* 0x0000006002787812 */ /* 0x000fe200078e3cff */
[----:B------:R-:W-:Y:S01]  /*0a80*/  ULOP3.LUT UR7, UR4, 0x600000, URZ, 0xc0, !UPT ;  /* 0x0060000004077892 */ /* 0x000fe2000f8ec0ff */
[----:B------:R-:W-:Y:S01]  /*0a90*/  LOP3.LUT P1, RZ, R124, 0xff, RZ, 0xc0, !PT ;  /* 0x000000ff7cff7812 */ /* 0x000fe2000782c0ff */
[----:B-----5:R1:W-:Y:S01]  /*0aa0*/  STS.U16 [R2+UR12], R17 ;  /* 0x0000001102007988 */ /* 0x0203e2000800040c */
[----:B------:R-:W-:Y:S01]  /*0ab0*/  UMOV UR5, 0x1 ;  /* 0x0000000100057882 */ /* 0x000fe20000000000 */
[----:B------:R-:W-:Y:S01]  /*0ac0*/  UIADD3 UR13, UPT, UPT, UR11, UR7, URZ ;  /* 0x000000070b0d7290 */ /* 0x000fe2000fffe0ff */
[----:B------:R-:W-:Y:S01]  /*0ad0*/  PRMT R5, RZ, 0x7610, R5 ;  /* 0x00007610ff057816 */ /* 0x000fe20000000005 */
[----:B------:R2:W-:Y:S01]  /*0ae0*/  STS.U16 [R2+UR12+0x400], R13 ;  /* 0x0004000d02007988 */ /* 0x0005e2000800040c */
[----:B------:R-:W-:Y:S01]  /*0af0*/  UIADD3 UR15, UPT, UPT, UR12, 0x4000, URZ ;  /* 0x000040000c0f7890 */ /* 0x000fe2000fffe0ff */
[----:B------:R-:W-:Y:S01]  /*0b00*/  PRMT R15, RZ, 0x7610, R15 ;  /* 0x00007610ff0f7816 */ /* 0x000fe2000000000f */
[----:B------:R-:W-:Y:S01]  /*0b10*/  ULEA UR13, UR18, UR13, 0x1 ;  /* 0x0000000d120d7291 */ /* 0x000fe2000f8e08ff */
[----:B------:R3:W-:Y:S01]  /*0b20*/  STS.U16 [R122+UR12+0x100], R19 ;  /* 0x000100137a007988 */ /* 0x0007e2000800040c */
[----:B------:R-:W4:Y:S01]  /*0b30*/  LDCU UR19, c[0x0][0x3f0] ;  /* 0x00007e00ff1377ac */ /* 0x000f220008000800 */
[----:B-1----:R-:W-:-:S02]  /*0b40*/  PRMT R17, RZ, 0x7610, R17 ;  /* 0x00007610ff117816 */ /* 0x002fc40000000011 */
[----:B------:R1:W-:Y:S01]  /*0b50*/  STS.U16 [R122+UR12+0x500], R9 ;  /* 0x000500097a007988 */ /* 0x0003e2000800040c */
[----:B------:R-:W-:Y:S01]  /*0b60*/  VOTEU.ALL UP0, P1 ;  /* 0x0000000000ff7886 */ /* 0x000fe20000800000 */
[----:B------:R-:W-:Y:S01]  /*0b70*/  VOTEU.ALL UP1, P1 ;  /* 0x0000000000ff7886 */ /* 0x000fe20000820000 */
[----:B--2---:R-:W-:Y:S01]  /*0b80*/  PRMT R13, RZ, 0x7610, R13 ;  /* 0x00007610ff0d7816 */ /* 0x004fe2000000000d */
[----:B------:R-:W-:Y:S02]  /*0b90*/  STS.U16 [R121+UR12+0x200], R16 ;  /* 0x0002001079007988 */ /* 0x000fe4000800040c */
[----:B------:R-:W-:-:S04]  /*0ba0*/  @!UP0 UIADD3 UR8, UPT, UPT, -UR5, 0x100000, URZ ;  /* 0x0010000005088890 */ /* 0x000fc8000fffe1ff */
[----:B------:R-:W-:Y:S02]  /*0bb0*/  @!UP0 USHF.L.U32 UR9, UR8, 0xb, URZ ;  /* 0x0000000b08098899 */ /* 0x000fe400080006ff */
[----:B------:R-:W-:Y:S01]  /*0bc0*/  @!UP0 USHF.L.U32 UR8, UR8, 0x1, URZ ;  /* 0x0000000108088899 */ /* 0x000fe200080006ff */
[----:B------:R-:W-:Y:S01]  /*0bd0*/  STS.U16 [R121+UR12+0x600], R14 ;  /* 0x0006000e79007988 */ /* 0x000fe2000800040c */
[----:B---3--:R-:W-:Y:S02]  /*0be0*/  PRMT R19, RZ, 0x7610, R19 ;  /* 0x00007610ff137816 */ /* 0x008fe40000000013 */
[----:B-1----:R-:W-:Y:S01]  /*0bf0*/  PRMT R9, RZ, 0x7610, R9 ;  /* 0x00007610ff097816 */ /* 0x002fe20000000009 */
[----:B------:R1:W-:Y:S01]  /*0c00*/  STS.U16 [R120+UR12+0x300], R11 ;  /* 0x0003000b78007988 */ /* 0x0003e2000800040c */
[----:B----4-:R-:W-:-:S03]  /*0c10*/  ISETP.LT.AND P2, PT, RZ, UR19, PT ;  /* 0x00000013ff007c0c */ /* 0x010fc6000bf41270 */
[----:B------:R2:W-:Y:S01]  /*0c20*/  STS.U16 [R120+UR12+0x700], R7 ;  /* 0x0007000778007988 */ /* 0x0005e2000800040c */
[----:B------:R-:W-:Y:S01]  /*0c30*/  STTM.x8 tmem[UR13], RZ ;  /* 0x000000ff000079ed */ /* 0x000fe200081c000d */
[----:B------:R-:W3:Y:S02]  /*0c40*/  FENCE.VIEW.ASYNC.T ;  /* 0x00000000000073c6 */ /* 0x000ee40000000200 */
[----:B---3--:R-:W-:Y:S01]  /*0c50*/  BAR.SYNC.DEFER_BLOCKING 0x0 ;  /* 0x0000000000007b1d */ /* 0x008fe20000010000 */
[----:B-1----:R-:W-:Y:S02]  /*0c60*/  PRMT R11, RZ, 0x7610, R11 ;  /* 0x00007610ff0b7816 */ /* 0x002fe4000000000b */
[----:B--2---:R-:W-:-:S03]  /*0c70*/  PRMT R7, RZ, 0x7610, R7 ;  /* 0x00007610ff077816 */ /* 0x004fc60000000007 */
[----:B------:R-:W1:Y:S02]  /*0c80*/  FENCE.VIEW.ASYNC.S ;  /* 0x00000000000073c6 */ /* 0x000e640000000000 */
[----:B-1----:R1:W2:Y:S02]  /*0c90*/  @!UP1 SYNCS.EXCH.64 URZ, [UR15], UR8 ;  /* 0x000000080fff95b2 */ /* 0x0022a40008000100 */
[----:B--2---:R-:W-:Y:S06]  /*0ca0*/  BAR.SYNC.DEFER_BLOCKING 0x0 ;  /* 0x0000000000007b1d */ /* 0x004fec0000010000 */
[----:B------:R-:W2:Y:S04]  /*0cb0*/  @P2 LDG.E.U16 R5, desc[UR28][R114.64] ;  /* 0x0000001c72052981 */ /* 0x000ea8000c1e1500 */
[----:B------:R-:W3:Y:S04]  /*0cc0*/  @P2 LDG.E.U16 R9, desc[UR28][R112.64] ;  /* 0x0000001c70092981 */ /* 0x000ee8000c1e1500 */
[----:B------:R-:W4:Y:S04]  /*0cd0*/  @P2 LDG.E.U16 R13, desc[UR28][R110.64] ;  /* 0x0000001c6e0d2981 */ /* 0x000f28000c1e1500 */
[----:B------:R-:W4:Y:S04]  /*0ce0*/  @P2 LDG.E.U16 R15, desc[UR28][R108.64] ;  /* 0x0000001c6c0f2981 */ /* 0x000f28000c1e1500 */
[----:B------:R-:W4:Y:S04]  /*0cf0*/  @P2 LDG.E.U16 R7, desc[UR28][R106.64] ;  /* 0x0000001c6a072981 */ /* 0x000f28000c1e1500 */
[----:B------:R-:W4:Y:S04]  /*0d00*/  @P2 LDG.E.U16 R11, desc[UR28][R104.64] ;  /* 0x0000001c680b2981 */ /* 0x000f28000c1e1500 */
[----:B------:R-:W4:Y:S04]  /*0d10*/  @P2 LDG.E.U16 R17, desc[UR28][R102.64] ;  /* 0x0000001c66112981 */ /* 0x000f28000c1e1500 */
[----:B------:R-:W4:Y:S01]  /*0d20*/  @P2 LDG.E.U16 R19, desc[UR28][R100.64] ;  /* 0x0000001c64132981 */ /* 0x000f22000c1e1500 */
[----:B0-----:R-:W-:Y:S01]  /*0d30*/  SHF.R.S32.HI R0, RZ, 0x6, R124 ;  /* 0x00000006ff007819 */ /* 0x001fe2000001147c */
[----:B------:R-:W-:Y:S01]  /*0d40*/  VOTEU.ALL UP1, P1 ;  /* 0x0000000000ff7886 */ /* 0x000fe20000820000 */
[----:B-1----:R-:W-:-:S04]  /*0d50*/  @!UP0 UIADD3 UR8, UPT, UPT, -UR5, 0x100000, URZ ;  /* 0x0010000005088890 */ /* 0x002fc8000fffe1ff */
[----:B------:R-:W-:Y:S02]  /*0d60*/  @!UP0 USHF.L.U32 UR9, UR8, 0xb, URZ ;  /* 0x0000000b08098899 */ /* 0x000fe400080006ff */
[----:B------:R-:W-:Y:S02]  /*0d70*/  @!UP0 USHF.L.U32 UR8, UR8, 0x1, URZ ;  /* 0x0000000108088899 */ /* 0x000fe400080006ff */
[----:B------:R-:W-:Y:S01]  /*0d80*/  UIADD3 UR30, UPT, UPT, UR11, 0x10, URZ ;  /* 0x000000100b1e7890 */ /* 0x000fe2000fffe0ff */
[----:B------:R-:W-:Y:S01]  /*0d90*/  SGXT R0, R0, 0x1 ;  /* 0x000000010000781a */ /* 0x000fe20000000200 */
[----:B------:R-:W-:Y:S02]  /*0da0*/  UIADD3 UR6, UPT, UPT, UR12, 0x2000, URZ ;  /* 0x000020000c067890 */ /* 0x000fe4000fffe0ff */
[----:B------:R-:W-:-:S04]  /*0db0*/  @!UP0 UIADD3 UR4, UPT, UPT, -UR5, 0x100000, URZ ;  /* 0x0010000005048890 */ /* 0x000fc8000fffe1ff */
[----:B------:R-:W-:Y:S02]  /*0dc0*/  @!UP0 USHF.L.U32 UR5, UR4, 0xb, URZ ;  /* 0x0000000b04058899 */ /* 0x000fe400080006ff */
[----:B------:R-:W-:Y:S02]  /*0dd0*/  @!UP0 USHF.L.U32 UR4, UR4, 0x1, URZ ;  /* 0x0000000104048899 */ /* 0x000fe400080006ff */
[----:B------:R-:W-:Y:S01]  /*0de0*/  UIADD3 UR14, UPT, UPT, UR7, UR30, URZ ;  /* 0x0000001e070e7290 */ /* 0x000fe2000fffe0ff */
[----:B------:R-:W-:Y:S02]  /*0df0*/  LOP3.LUT R21, R0, 0x90, RZ, 0xc0, !PT ;  /* 0x0000009000157812 */ /* 0x000fe400078ec0ff */
[----:B------:R-:W-:Y:S01]  /*0e00*/  ISETP.EQ.U32.AND P3, PT, RZ, UR23, P2 ;  /* 0x00000017ff007c0c */ /* 0x000fe20009762070 */
[----:B------:R-:W-:Y:S01]  /*0e10*/  ULEA UR14, UR18, UR14, 0x12 ;  /* 0x0000000e120e7291 */ /* 0x000fe2000f8e90ff */
[----:B------:R-:W-:Y:S01]  /*0e20*/  LOP3.LUT R0, R21, 0x17e, R18, 0x78, !PT ;  /* 0x0000017e15007812 */ /* 0x000fe200078e7812 */
[----:B------:R0:W1:Y:S01]  /*0e30*/  @!UP1 SYNCS.EXCH.64 URZ, [UR12+0x4008], UR8 ;  /* 0x004008080cff95b2 */ /* 0x0000620008000100 */
[----:B------:R-:W-:-:S03]  /*0e40*/  VOTEU.ALL UP1, P1 ;  /* 0x0000000000ff7886 */ /* 0x000fc60000820000 */
[----:B--2---:R0:W-:Y:S04]  /*0e50*/  STS.U16 [R0+UR12+0x1000], R5 ;  /* 0x0010000500007988 */ /* 0x0041e8000800040c */
[----:B---3--:R0:W-:Y:S04]  /*0e60*/  STS.U16 [R0+UR12+0x1200], R9 ;  /* 0x0012000900007988 */ /* 0x0081e8000800040c */
[----:B----4-:R0:W-:Y:S04]  /*0e70*/  STS.U16 [R0+UR12+0x1400], R13 ;  /* 0x0014000d00007988 */ /* 0x0101e8000800040c */
[----:B------:R0:W-:Y:S04]  /*0e80*/  STS.U16 [R0+UR12+0x1600], R15 ;  /* 0x0016000f00007988 */ /* 0x0001e8000800040c */
[----:B------:R0:W-:Y:S04]  /*0e90*/  STS.U16 [R0+UR12+0x1800], R7 ;  /* 0x0018000700007988 */ /* 0x0001e8000800040c */
[----:B------:R0:W-:Y:S04]  /*0ea0*/  STS.U16 [R0+UR12+0x1a00], R11 ;  /* 0x001a000b00007988 */ /* 0x0001e8000800040c */
[----:B------:R0:W-:Y:S04]  /*0eb0*/  STS.U16 [R0+UR12+0x1c00], R17 ;  /* 0x001c001100007988 */ /* 0x0001e8000800040c */
[----:B------:R0:W-:Y:S01]  /*0ec0*/  STS.U16 [R0+UR12+0x1e00], R19 ;  /* 0x001e001300007988 */ /* 0x0001e2000800040c */
[----:B-1----:R1:W-:Y:S06]  /*0ed0*/  MEMBAR.ALL.CTA ;  /* 0x0000000000007992 */ /* 0x0023ec0000008000 */
[----:B-1----:R-:W-:Y:S04]  /*0ee0*/  FENCE.VIEW.ASYNC.S ;  /* 0x00000000000073c6 */ /* 0x002fe80000000000 */
[----:B------:R-:W1:Y:S02]  /*0ef0*/  FENCE.VIEW.ASYNC.S ;  /* 0x00000000000073c6 */ /* 0x000e640000000000 */
[----:B-1----:R0:W1:Y:S02]  /*0f00*/  @!UP1 SYNCS.EXCH.64 URZ, [UR12+0x2000], UR4 ;  /* 0x002000040cff95b2 */ /* 0x0020640008000100 */
[----:B-1----:R-:W-:Y:S06]  /*0f10*/  BAR.SYNC.DEFER_BLOCKING 0x0 ;  /* 0x0000000000007b1d */ /* 0x002fec0000010000 */
[----:B0-----:R-:W-:Y:S05]  /*0f20*/  @!P3 BRA `(.L_x_6) ;  /* 0x000000000040b947 */ /* 0x001fea0003800000 */
[----:B------:R-:W-:Y:S02]  /*0f30*/  USHF.R.U32.HI UR8, URZ, 0x4, UR12 ;  /* 0x00000004ff087899 */ /* 0x000fe4000801160c */
[----:B------:R-:W-:Y:S02]  /*0f40*/  UIADD3 UR4, UPT, UPT, UR12, 0x1000, URZ ;  /* 0x000010000c047890 */ /* 0x000fe4000fffe0ff */
[----:B------:R-:W-:Y:S02]  /*0f50*/  USGXT.U32 UR8, UR8, 0xe ;  /* 0x0000000e0808789a */ /* 0x000fe40008000000 */
[----:B------:R-:W-:Y:S02]  /*0f60*/  USHF.R.U32.HI UR4, URZ, 0x4, UR4 ;  /* 0x00000004ff047899 */ /* 0x000fe40008011604 */
[----:B------:R-:W-:Y:S02]  /*0f70*/  ULOP3.LUT UR8, UR8, 0x800000, URZ, 0xfc, !UPT ;  /* 0x0080000008087892 */ /* 0x000fe4000f8efcff */
[----:B------:R-:W-:Y:S01]  /*0f80*/  USGXT.U32 UR16, UR4, 0xe ;  /* 0x0000000e0410789a */ /* 0x000fe20008000000 */
[----:B------:R-:W-:-:S02]  /*0f90*/  UMOV UR5, URZ ;  /* 0x000000ff00057c82 */ /* 0x000fc40008000000 */
[----:B------:R-:W-:Y:S01]  /*0fa0*/  UMOV UR4, UR6 ;  /* 0x0000000600047c82 */ /* 0x000fe20008000000 */
[----:B------:R-:W-:Y:S01]  /*0fb0*/  UMOV UR20, 0x0 ;  /* 0x0000000000147882 */ /* 0x000fe20000000000 */
[----:B------:R-:W-:Y:S01]  /*0fc0*/  UMOV UR21, 0x8208010 ;  /* 0x0820801000157882 */ /* 0x000fe20000000000 */
[----:B------:R-:W-:Y:S01]  /*0fd0*/  UMOV UR9, 0x40004040 ;  /* 0x4000404000097882 */ /* 0x000fe20000000000 */
[----:B------:R-:W-:Y:S01]  /*0fe0*/  UMOV UR17, 0xc0004010 ;  /* 0xc000401000117882 */ /* 0x000fe20000000000 */
[----:B------:R-:W-:Y:S01]  /*0ff0*/  UMOV UR4, UR4 ;  /* 0x0000000400047c82 */ /* 0x000fe20008000000 */
[----:B------:R0:W-:Y:S01]  /*1000*/  UTCHMMA gdesc[UR8], gdesc[UR16], tmem[UR30], tmem[UR20], idesc[UR21], !UPT ;  /* 0x00ff1410080075ea */ /* 0x0001e2000f80001e */
[----:B------:R0:W-:Y:S01]  /*1010*/  UTCBAR [UR4], URZ ;  /* 0x000000ff040073e9 */ /* 0x0001e200080000ff */
[----:B------:R-:W-:Y:S02]  /*1020*/  NOP ;  /* 0x0000000000007918 */ /* 0x000fe40000000000 */
.L_x_6:
[----:B------:R-:W-:Y:S05]  /*1030*/  @!P2 BRA `(.L_x_7) ;  /* 0x000000000008a947 */ /* 0x000fea0003800000 */
[----:B------:R-:W1:Y:S02]  /*1040*/  SYNCS.PHASECHK.TRANS64.TRYWAIT P4, [UR12+0x2000], RZ ;  /* 0x002000ffff0075a7 */ /* 0x000e64000808110c */
[----:B-1----:R-:W-:Y:S05]  /*1050*/  @!P4 BRA `(.L_x_8) ;  /* 0x0000005000b0c947 */ /* 0x002fea0003800000 */
.L_x_7:
[----:B------:R-:W-:Y:S01]  /*1060*/  BAR.SYNC.DEFER_BLOCKING 0x0 ;  /* 0x0000000000007b1d */ /* 0x000fe20000010000 */
[--C-:B------:R-:W-:Y:S02]  /*1070*/  SHF.R.U32.HI R74, RZ, 0x2, R124.reuse ;  /* 0x00000002ff4a7819 */ /* 0x100fe4000001167c */
[--C-:B------:R-:W-:Y:S02]  /*1080*/  SHF.R.U32.HI R82, RZ, 0x1, R124.reuse ;  /* 0x00000001ff527819 */ /* 0x100fe4000001167c */
[----:B------:R-:W-:Y:S01]  /*1090*/  LOP3.LUT R77, R74, 0x38, RZ, 0xc0, !PT ;  /* 0x000000384a4d7812 */ /* 0x000fe200078ec0ff */
[----:B0-----:R-:W0:Y:S01]  /*10a0*/  LDCU UR17, c[0x0][0x3a8] ;  /* 0x00007500ff1177ac */ /* 0x001e220008000800 */
[----:B------:R-:W-:Y:S01]  /*10b0*/  LDTM.16dp32bit_t0_t15.x64 R4, tmem[UR14] ;  /* 0x0000000e000479ee */ /* 0x000fe20008b00000 */
[----:B------:R-:W0:Y:S01]  /*10c0*/  LDTM.16dp32bit_t16_t31.x64 R4, tmem[UR14+0x40] ;  /* 0x0000400e000479ee */ /* 0x000e220008b20000 */
[----:B------:R-:W-:Y:S01]  /*10d0*/  LOP3.LUT R77, R77, 0x1f, R124, 0xf8, !PT ;  /* 0x0000001f4d4d7812 */ /* 0x000fe200078ef87c */
[----:B------:R-:W1:Y:S03]  /*10e0*/  LDCU.64 UR8, c[0x0][0x3d0] ;  /* 0x00007a00ff0877ac */ /* 0x000e660008000a00 */
[----:B------:R-:W-:Y:S01]  /*10f0*/  SHF.L.U32 R117, R77, 0x4, RZ ;  /* 0x000000044d757819 */ /* 0x000fe200000006ff */
[----:B------:R-:W2:Y:S01]  /*1100*/  @!P1 SYNCS.CCTL.IV [UR12+0x2000] ;  /* 0x00200000ff0099b1 */ /* 0x000ea2000800000c */
[----:B------:R-:W-:Y:S01]  /*1110*/  NOP ;  /* 0x0000000000007918 */ /* 0x000fe20000000000 */
[----:B-1----:R-:W-:Y:S01]  /*1120*/  UIMAD UR8, UR10, UR8, URZ ;  /* 0x000000080a0872a4 */ /* 0x002fe2000f8e02ff */
[----:B0-----:R-:W-:Y:S01]  /*1130*/  FMUL R68, R4, UR17 ;  /* 0x0000001104447c20 */ /* 0x001fe20008400000 */
[----:B------:R-:W-:Y:S01]  /*1140*/  FMUL R69, R5, UR17 ;  /* 0x0000001105457c20 */ /* 0x000fe20008400000 */
[----:B------:R-:W-:Y:S01]  /*1150*/  FMUL R70, R6, UR17 ;  /* 0x0000001106467c20 */ /* 0x000fe20008400000 */
[----:B------:R-:W-:Y:S01]  /*1160*/  FMUL R71, R7, UR17 ;  /* 0x0000001107477c20 */ /* 0x000fe20008400000 */
[----:B------:R-:W-:Y:S01]  /*1170*/  FMUL R72, R8, UR17 ;  /* 0x0000001108487c20 */ /* 0x000fe20008400000 */
[----:B------:R-:W-:-:S02]  /*1180*/  USHF.L.U32 UR16, UR8, 0x1, URZ ;  /* 0x0000000108107899 */ /* 0x000fc400080006ff */
[----:B------:R-:W-:Y:S01]  /*1190*/  FMNMX3 R70, R68, R69, R70, !PT ;  /* 0x0000004544467276 */ /* 0x000fe20007800046 */
[----:B------:R-:W-:Y:S01]  /*11a0*/  FMUL R68, R9, UR17 ;  /* 0x0000001109447c20 */ /* 0x000fe20008400000 */
[----:B------:R-:W-:Y:S01]  /*11b0*/  FMUL R69, R10, UR17 ;  /* 0x000000110a457c20 */ /* 0x000fe20008400000 */
[----:B------:R-:W-:Y:S01]  /*11c0*/  UIMAD.WIDE UR4, UR8, 0x2, URZ ;  /* 0x00000002080478a5 */ /* 0x000fe2000f8e02ff */
[----:B------:R-:W-:Y:S01]  /*11d0*/  FMNMX3 R72, R70, R71, R72, !PT ;  /* 0x0000004746487276 */ /* 0x000fe20007800048 */
[----:B------:R-:W-:Y:S01]  /*11e0*/  FMUL R70, R11, UR17 ;  /* 0x000000110b467c20 */ /* 0x000fe20008400000 */
[----:B------:R-:W-:Y:S02]  /*11f0*/  FMUL R71, R12, UR17 ;  /* 0x000000110c477c20 */ /* 0x000fe40008400000 */
[----:B------:R-:W-:Y:S01]  /*1200*/  FMNMX3 R72, R72, R68, R69, !PT ;  /* 0x0000004448487276 */ /* 0x000fe20007800045 */
[----:B------:R-:W-:Y:S01]  /*1210*/  FMUL R68, R13, UR17 ;  /* 0x000000110d447c20 */ /* 0x000fe20008400000 */
[----:B------:R-:W-:-:S02]  /*1220*/  FMUL R69, R14, UR17 ;  /* 0x000000110e457c20 */ /* 0x000fc40008400000 */
[----:B------:R-:W-:Y:S01]  /*1230*/  FMNMX3 R72, R72, R70, R71, !PT ;  /* 0x0000004648487276 */ /* 0x000fe20007800047 */
[----:B------:R-:W-:Y:S01]  /*1240*/  FMUL R70, R15, UR17 ;  /* 0x000000110f467c20 */ /* 0x000fe20008400000 */
[----:B------:R-:W-:Y:S02]  /*1250*/  FMUL R71, R16, UR17 ;  /* 0x0000001110477c20 */ /* 0x000fe40008400000 */
        /* <DEDUP_REMOVED lines=76> */
[----:B------:R-:W-:-:S03]  /*1720*/  FMUL R70, R67, UR17 ;  /* 0x0000001143467c20 */ /* 0x000fc60008400000 */
[----:B------:R-:W-:Y:S02]  /*1730*/  FMNMX3 R69, R71, R68, R69, !PT ;  /* 0x0000004447457276 */ /* 0x000fe40007800045 */
[----:B------:R-:W0:Y:S02]  /*1740*/  LDC R71, c[0x0][0x3d8] ;  /* 0x0000f600ff477b82 */ /* 0x000e240000000800 */
[----:B------:R-:W-:Y:S01]  /*1750*/  FMNMX R72, R70, R69, !PT ;  /* 0x0000004546487209 */ /* 0x000fe20007800000 */
[----:B------:R-:W-:-:S04]  /*1760*/  IMAD R70, R3, UR9, RZ ;  /* 0x0000000903467c24 */ /* 0x000fc8000f8e02ff */
[----:B------:R-:W1:Y:S01]  /*1770*/  SHFL.BFLY PT, R75, R72, 0x10, 0x1f ;  /* 0x0e001f00484b7f89 */ /* 0x000e6200000e0000 */
[----:B------:R-:W3:Y:S01]  /*1780*/  LDC.64 R68, c[0x0][0x390] ;  /* 0x0000e400ff447b82 */ /* 0x000ee20000000a00 */
[----:B0-----:R-:W-:-:S05]  /*1790*/  IMAD R76, R123, R71, RZ ;  /* 0x000000477b4c7224 */ /* 0x001fca00078e02ff */
[C---:B------:R-:W-:Y:S02]  /*17a0*/  LEA R78, R71.reuse, R76, 0x1 ;  /* 0x0000004c474e7211 */ /* 0x040fe400078e08ff */
[----:B-1----:R-:W-:Y:S02]  /*17b0*/  FMNMX3 R3, R72, -INF , R75, !PT ;  /* 0xff80000048037876 */ /* 0x002fe4000780004b */
[C---:B------:R-:W-:Y:S01]  /*17c0*/  SHF.L.U32 R75, R70.reuse, 0x1, RZ ;  /* 0x00000001464b7819 */ /* 0x040fe200000006ff */
[----:B------:R-:W-:Y:S01]  /*17d0*/  IMAD.HI R70, R70, 0x2, RZ ;  /* 0x0000000246467827 */ /* 0x000fe200078e02ff */
[----:B------:R-:W-:-:S03]  /*17e0*/  LEA R80, R71, R78, 0x1 ;  /* 0x0000004e47507211 */ /* 0x000fc600078e08ff */
[----:B------:R-:W-:Y:S01]  /*17f0*/  FADD R72, -R3, -INF ;  /* 0xff80000003487421 */ /* 0x000fe20000000100 */
[----:B---3--:R-:W-:Y:S02]  /*1800*/  IADD3 R68, P4, P5, R75, UR16, R68 ;  /* 0x000000104b447c10 */ /* 0x008fe4000fd9e044 */
[----:B------:R-:W-:Y:S01]  /*1810*/  LOP3.LUT R75, R117, 0x1b0, RZ, 0xc0, !PT ;  /* 0x000001b0754b7812 */ /* 0x000fe200078ec0ff */
[----:B------:R-:W-:Y:S01]  /*1820*/  FMUL R72, R72, 1.4426950216293334961 ;  /* 0x3fb8aa3b48487820 */ /* 0x000fe20000400000 */
[----:B------:R-:W-:Y:S02]  /*1830*/  LEA R74, R71, R80, 0x1 ;  /* 0x00000050474a7211 */ /* 0x000fe400078e08ff */
[----:B------:R-:W-:Y:S02]  /*1840*/  LOP3.LUT R82, R75, 0x40, R82, 0xf8, !PT ;  /* 0x000000404b527812 */ /* 0x000fe400078ef852 */
[----:B------:R-:W-:Y:S01]  /*1850*/  IADD3.X R69, PT, PT, R70, UR5, R69, P4, P5 ;  /* 0x0000000546457c10 */ /* 0x000fe2000a7ea445 */
[----:B------:R-:W2:Y:S01]  /*1860*/  MUFU.EX2 R72, R72 ;  /* 0x0000004800487308 */ /* 0x000ea20000000800 */
[----:B------:R-:W-:-:S02]  /*1870*/  IADD3 R118, PT, PT, R82, UR12, RZ ;  /* 0x0000000c52767c10 */ /* 0x000fc4000fffe0ff */
[----:B------:R-:W-:Y:S02]  /*1880*/  LEA R70, R71, R74, 0x1 ;  /* 0x0000004a47467211 */ /* 0x000fe400078e08ff */
[-C--:B------:R-:W-:Y:S01]  /*1890*/  LEA R98, P4, R76, R68.reuse, 0x1 ;  /* 0x000000444c627211 */ /* 0x080fe200078808ff */
[--C-:B------:R-:W-:Y:S01]  /*18a0*/  FFMA R4, R4, UR17, -R3.reuse ;  /* 0x0000001104047c23 */ /* 0x100fe20008000803 */
[-C--:B------:R-:W-:Y:S02]  /*18b0*/  LEA R88, P5, R70, R68.reuse, 0x1 ;  /* 0x0000004446587211 */ /* 0x080fe400078a08ff */
[-C--:B------:R-:W-:Y:S01]  /*18c0*/  LEA.HI.X.SX32 R99, R76, R69.reuse, 0x1, P4 ;  /* 0x000000454c637211 */ /* 0x080fe200020f0eff */
[----:B------:R-:W-:Y:S01]  /*18d0*/  FMUL R4, R4, 1.4426950216293334961 ;  /* 0x3fb8aa3b04047820 */ /* 0x000fe20000400000 */
[----:B------:R-:W-:Y:S02]  /*18e0*/  LEA R94, P4, R78, R68, 0x1 ;  /* 0x000000444e5e7211 */ /* 0x000fe400078808ff */
[----:B------:R-:W-:Y:S01]  /*18f0*/  LEA.HI.X.SX32 R89, R70, R69, 0x1, P5 ;  /* 0x0000004546597211 */ /* 0x000fe200028f0eff */
[----:B------:R-:W-:Y:S01]  /*1900*/  FFMA R5, R5, UR17, -R3 ;  /* 0x0000001105057c23 */ /* 0x000fe20008000803 */
[----:B------:R-:W-:Y:S01]  /*1910*/  PRMT R75, RZ, 0x7610, R75 ;  /* 0x00007610ff4b7816 */ /* 0x000fe2000000004b */
[----:B--2---:R-:W-:Y:S01]  /*1920*/  STSM.16.M88 [R118+0x1000], R72 ;  /* 0x0010004876007844 */ /* 0x004fe20000000000 */
[----:B------:R-:W-:Y:S01]  /*1930*/  BAR.SYNC.DEFER_BLOCKING 0x0 ;  /* 0x0000000000007b1d */ /* 0x000fe20000010000 */
[----:B------:R-:W-:-:S02]  /*1940*/  LEA R70, R71, R70, 0x1 ;  /* 0x0000004647467211 */ /* 0x000fc400078e08ff */
[-C--:B------:R-:W-:Y:S02]  /*1950*/  LEA.HI.X.SX32 R95, R78, R69.reuse, 0x1, P4 ;  /* 0x000000454e5f7211 */ /* 0x080fe400020f0eff */
[-C--:B------:R-:W-:Y:S01]  /*1960*/  LEA R86, P5, R70, R68.reuse, 0x1 ;  /* 0x0000004446567211 */ /* 0x080fe200078a08ff */
[----:B------:R0:W-:Y:S01]  /*1970*/  MUFU.EX2 R97, R4 ;  /* 0x0000000400617308 */ /* 0x0001e20000000800 */
[----:B------:R-:W-:Y:S01]  /*1980*/  LEA R90, P4, R80, R68, 0x1 ;  /* 0x00000044505a7211 */ /* 0x000fe200078808ff */
[----:B------:R-:W-:Y:S01]  /*1990*/  FMUL R5, R5, 1.4426950216293334961 ;  /* 0x3fb8aa3b05057820 */ /* 0x000fe20000400000 */
[-C--:B------:R-:W-:Y:S02]  /*19a0*/  LEA.HI.X.SX32 R87, R70, R69.reuse, 0x1, P5 ;  /* 0x0000004546577211 */ /* 0x080fe400028f0eff */
[----:B------:R-:W-:Y:S02]  /*19b0*/  LEA.HI.X.SX32 R91, R80, R69, 0x1, P4 ;  /* 0x00000045505b7211 */ /* 0x000fe400020f0eff */
[----:B0-----:R-:W-:Y:S01]  /*19c0*/  LEA R4, R71, R70, 0x1 ;  /* 0x0000004647047211 */ /* 0x001fe200078e08ff */
[----:B------:R0:W1:Y:S03]  /*19d0*/  MUFU.EX2 R96, R5 ;  /* 0x0000000500607308 */ /* 0x0000660000000800 */
[----:B------:R-:W-:-:S02]  /*19e0*/  LEA R70, P4, R4, R68, 0x1 ;  /* 0x0000004404467211 */ /* 0x000fc400078808ff */
[----:B------:R-:W-:Y:S02]  /*19f0*/  PRMT R77, RZ, 0x7610, R77 ;  /* 0x00007610ff4d7816 */ /* 0x000fe4000000004d */
[----:B------:R-:W-:Y:S01]  /*1a00*/  PRMT R79, RZ, 0x7610, R79 ;  /* 0x00007610ff4f7816 */ /* 0x000fe2000000004f */
[----:B------:R-:W2:Y:S01]  /*1a10*/  @P2 LDG.E.U16 R75, desc[UR28][R98.64] ;  /* 0x0000001c624b2981 */ /* 0x000ea2000c1e1500 */
[----:B0-----:R-:W-:Y:S02]  /*1a20*/  LEA R5, R71, R4, 0x1 ;  /* 0x0000000447057211 */ /* 0x001fe400078e08ff */
[----:B------:R-:W-:Y:S01]  /*1a30*/  PRMT R76, RZ, 0x7610, R76 ;  /* 0x00007610ff4c7816 */ /* 0x000fe2000000004c */
[----:B------:R-:W3:Y:S01]  /*1a40*/  @P2 LDG.E.U16 R77, desc[UR28][R88.64] ;  /* 0x0000001c584d2981 */ /* 0x000ee2000c1e1500 */
[----:B------:R-:W-:Y:S02]  /*1a50*/  LEA.HI.X.SX32 R71, R4, R69, 0x1, P4 ;  /* 0x0000004504477211 */ /* 0x000fe400020f0eff */
[----:B------:R-:W-:Y:S01]  /*1a60*/  PRMT R4, RZ, 0x7610, R4 ;  /* 0x00007610ff047816 */ /* 0x000fe20000000004 */
[----:B------:R-:W4:Y:S01]  /*1a70*/  @P2 LDG.E.U16 R79, desc[UR28][R94.64] ;  /* 0x0000001c5e4f2981 */ /* 0x000f22000c1e1500 */
[----:B------:R-:W-:Y:S01]  /*1a80*/  FFMA R6, R6, UR17, -R3 ;  /* 0x0000001106067c23 */ /* 0x000fe20008000803 */
[----:B------:R-:W-:-:S02]  /*1a90*/  PRMT R78, RZ, 0x7610, R78 ;  /* 0x00007610ff4e7816 */ /* 0x000fc4000000004e */
[----:B------:R-:W5:Y:S04]  /*1aa0*/  @P2 LDG.E.U16 R76, desc[UR28][R86.64] ;  /* 0x0000001c564c2981 */ /* 0x000f68000c1e1500 */
[----:B------:R-:W2:Y:S01]  /*1ab0*/  @P2 LDG.E.U16 R4, desc[UR28][R70.64] ;  /* 0x0000001c46042981 */ /* 0x000ea2000c1e1500 */
[-C--:B------:R-:W-:Y:S01]  /*1ac0*/  LEA R84, P4, R74, R68.reuse, 0x1 ;  /* 0x000000444a547211 */ /* 0x080fe200078808ff */
[----:B------:R-:W-:Y:S01]  /*1ad0*/  FMUL R6, R6, 1.4426950216293334961 ;  /* 0x3fb8aa3b06067820 */ /* 0x000fe20000400000 */
[C---:B------:R-:W-:Y:S01]  /*1ae0*/  LEA R68, P5, R5.reuse, R68, 0x1 ;  /* 0x0000004405447211 */ /* 0x040fe200078a08ff */
[----:B------:R-:W2:Y:S01]  /*1af0*/  @P2 LDG.E.U16 R78, desc[UR28][R90.64] ;  /* 0x0000001c5a4e2981 */ /* 0x000ea2000c1e1500 */
[-C--:B------:R-:W-:Y:S01]  /*1b00*/  LEA.HI.X.SX32 R85, R74, R69.reuse, 0x1, P4 ;  /* 0x000000454a557211 */ /* 0x080fe200020f0eff */
[----:B------:R0:W1:Y:S01]  /*1b10*/  MUFU.EX2 R93, R6 ;  /* 0x00000006005d7308 */ /* 0x0000620000000800 */
[----:B------:R-:W-:Y:S01]  /*1b20*/  LEA.HI.X.SX32 R69, R5, R69, 0x1, P5 ;  /* 0x0000004505457211 */ /* 0x000fe200028f0eff */
[----:B------:R-:W-:Y:S01]  /*1b30*/  FFMA R7, R7, UR17, -R3 ;  /* 0x0000001107077c23 */ /* 0x000fe20008000803 */
[----:B------:R-:W-:Y:S01]  /*1b40*/  PRMT R5, RZ, 0x7610, R5 ;  /* 0x00007610ff057816 */ /* 0x000fe20000000005 */
[--C-:B------:R-:W-:Y:S01]  /*1b50*/  FFMA R11, R11, UR17, -R3.reuse ;  /* 0x000000110b0b7c23 */ /* 0x100fe20008000803 */
[--C-:B------:R-:W-:Y:S01]  /*1b60*/  FFMA R8, R8, UR17, -R3.reuse ;  /* 0x0000001108087c23 */ /* 0x100fe20008000803 */
[----:B------:R-:W-:Y:S01]  /*1b70*/  FMUL R7, R7, 1.4426950216293334961 ;  /* 0x3fb8aa3b07077820 */ /* 0x000fe20000400000 */
[--C-:B------:R-:W-:Y:S01]  /*1b80*/  FFMA R10, R10, UR17, -R3.reuse ;  /* 0x000000110a0a7c23 */ /* 0x100fe20008000803 */
[----:B------:R-:W-:Y:S01]  /*1b90*/  FMUL R11, R11, 1.4426950216293334961 ;  /* 0x3fb8aa3b0b0b7820 */ /* 0x000fe20000400000 */
[----:B0-----:R-:W-:Y:S01]  /*1ba0*/  PRMT R6, RZ, 0x7610, R6 ;  /* 0x00007610ff067816 */ /* 0x001fe20000000006 */
[----:B------:R-:W2:Y:S01]  /*1bb0*/  @P2 LDG.E.U16 R5, desc[UR28][R68.64] ;  /* 0x0000001c44052981 */ /* 0x000ea2000c1e1500 */
[----:B------:R-:W0:Y:S01]  /*1bc0*/  MUFU.EX2 R92, R7 ;  /* 0x00000007005c7308 */ /* 0x000e220000000800 */
[----:B------:R-:W-:Y:S01]  /*1bd0*/  FMUL R8, R8, 1.4426950216293334961 ;  /* 0x3fb8aa3b08087820 */ /* 0x000fe20000400000 */
[--C-:B------:R-:W-:Y:S01]  /*1be0*/  FFMA R9, R9, UR17, -R3.reuse ;  /* 0x0000001109097c23 */ /* 0x100fe20008000803 */
[--C-:B------:R-:W-:Y:S01]  /*1bf0*/  FFMA R16, R16, UR17, -R3.reuse ;  /* 0x0000001110107c23 */ /* 0x100fe20008000803 */
[----:B------:R-:W2:Y:S01]  /*1c00*/  @P2 LDG.E.U16 R6, desc[UR28][R84.64] ;  /* 0x0000001c54062981 */ /* 0x000ea2000c1e1500 */
[--C-:B------:R-:W-:Y:S01]  /*1c10*/  FFMA R21, R21, UR17, -R3.reuse ;  /* 0x0000001115157c23 */ /* 0x100fe20008000803 */
[--C-:B------:R-:W-:Y:S01]  /*1c20*/  FFMA R26, R26, UR17, -R3.reuse ;  /* 0x000000111a1a7c23 */ /* 0x100fe20008000803 */
[----:B------:R-:W-:Y:S01]  /*1c30*/  FMUL R10, R10, 1.4426950216293334961 ;  /* 0x3fb8aa3b0a0a7820 */ /* 0x000fe20000400000 */
[----:B------:R0:W-:Y:S01]  /*1c40*/  MUFU.EX2 R7, R11 ;  /* 0x0000000b00077308 */ /* 0x0001e20000000800 */
[--C-:B------:R-:W-:Y:S01]  /*1c50*/  FFMA R31, R31, UR17, -R3.reuse ;  /* 0x000000111f1f7c23 */ /* 0x100fe20008000803 */
[----:B------:R-:W-:Y:S01]  /*1c60*/  FMUL R9, R9, 1.4426950216293334961 ;  /* 0x3fb8aa3b09097820 */ /* 0x000fe20000400000 */
[--C-:B------:R-:W-:Y:S01]  /*1c70*/  FFMA R15, R15, UR17, -R3.reuse ;  /* 0x000000110f0f7c23 */ /* 0x100fe20008000803 */
[--C-:B------:R-:W-:Y:S01]  /*1c80*/  FFMA R36, R36, UR17, -R3.reuse ;  /* 0x0000001124247c23 */ /* 0x100fe20008000803 */
[--C-:B------:R-:W-:Y:S01]  /*1c90*/  FFMA R20, R20, UR17, -R3.reuse ;  /* 0x0000001114147c23 */ /* 0x100fe20008000803 */
[--C-:B------:R-:W-:Y:S01]  /*1ca0*/  FFMA R25, R25, UR17, -R3.reuse ;  /* 0x0000001119197c23 */ /* 0x100fe20008000803 */
[--C-:B------:R-:W-:Y:S01]  /*1cb0*/  FFMA R12, R12, UR17, -R3.reuse ;  /* 0x000000110c0c7c23 */ /* 0x100fe20008000803 */
[----:B------:R-:W1:Y:S01]  /*1cc0*/  MUFU.EX2 R83, R8 ;  /* 0x0000000800537308 */ /* 0x000e620000000800 */
[----:B0-----:R-:W-:Y:S01]  /*1cd0*/  FMUL R11, R16, 1.4426950216293334961 ;  /* 0x3fb8aa3b100b7820 */ /* 0x001fe20000400000 */
[----:B------:R-:W-:Y:S01]  /*1ce0*/  FMUL R16, R21, 1.4426950216293334961 ;  /* 0x3fb8aa3b15107820 */ /* 0x000fe20000400000 */
[----:B------:R-:W-:Y:S01]  /*1cf0*/  FMUL R21, R26, 1.4426950216293334961 ;  /* 0x3fb8aa3b1a157820 */ /* 0x000fe20000400000 */
[--C-:B------:R-:W-:Y:S01]  /*1d00*/  FFMA R30, R30, UR17, -R3.reuse ;  /* 0x000000111e1e7c23 */ /* 0x100fe20008000803 */
[----:B------:R-:W-:Y:S01]  /*1d10*/  FMUL R26, R31, 1.4426950216293334961 ;  /* 0x3fb8aa3b1f1a7820 */ /* 0x000fe20000400000 */
[--C-:B------:R-:W-:Y:S01]  /*1d20*/  FFMA R35, R35, UR17, -R3.reuse ;  /* 0x0000001123237c23 */ /* 0x100fe20008000803 */
[----:B------:R-:W-:Y:S01]  /*1d30*/  FMUL R31, R36, 1.4426950216293334961 ;  /* 0x3fb8aa3b241f7820 */ /* 0x000fe20000400000 */
[----:B------:R0:W-:Y:S01]  /*1d40*/  MUFU.EX2 R81, R10 ;  /* 0x0000000a00517308 */ /* 0x0001e20000000800 */
[----:B-1----:R-:W-:Y:S01]  /*1d50*/  FADD R36, R97, R96 ;  /* 0x0000006061247221 */ /* 0x002fe20000000000 */
        /* <DEDUP_REMOVED lines=10> */
[----:B------:R-:W-:Y:S01]  /*1e00*/  FMUL R25, R30, 1.4426950216293334961 ;  /* 0x3fb8aa3b1e197820 */ /* 0x000fe20000400000 */
[----:B------:R-:W-:Y:S01]  /*1e10*/  FMUL R30, R35, 1.4426950216293334961 ;  /* 0x3fb8aa3b231e7820 */ /* 0x000fe20000400000 */
[----:B------:R-:W-:Y:S01]  /*1e20*/  FADD R35, R93, R36 ;  /* 0x000000245d237221 */ /* 0x000fe20000000000 */
[--C-:B------:R-:W-:Y:S01]  /*1e30*/  FFMA R18, R18, UR17, -R3.reuse ;  /* 0x0000001112127c23 */ /* 0x100fe20008000803 */
[----:B------:R0:W1:Y:S01]  /*1e40*/  MUFU.EX2 R80, R12 ;  /* 0x0000000c00507308 */ /* 0x0000620000000800 */
[--C-:B------:R-:W-:Y:S01]  /*1e50*/  FFMA R37, R37, UR17, -R3.reuse ;  /* 0x0000001125257c23 */ /* 0x100fe20008000803 */
[----:B------:R-:W-:Y:S01]  /*1e60*/  FFMA R23, R23, UR17, -R3 ;  /* 0x0000001117177c23 */ /* 0x000fe20008000803 */
[----:B------:R-:W-:Y:S01]  /*1e70*/  FADD R36, R92, R35 ;  /* 0x000000235c247221 */ /* 0x000fe20000000000 */
[----:B------:R-:W-:Y:S01]  /*1e80*/  FMUL R8, R13, 1.4426950216293334961 ;  /* 0x3fb8aa3b0d087820 */ /* 0x000fe20000400000 */
[--C-:B------:R-:W-:Y:S01]  /*1e90*/  FFMA R14, R14, UR17, -R3.reuse ;  /* 0x000000110e0e7c23 */ /* 0x100fe20008000803 */
[--C-:B------:R-:W-:Y:S01]  /*1ea0*/  FFMA R28, R28, UR17, -R3.reuse ;  /* 0x000000111c1c7c23 */ /* 0x100fe20008000803 */
[--C-:B------:R-:W-:Y:S01]  /*1eb0*/  FFMA R33, R33, UR17, -R3.reuse ;  /* 0x0000001121217c23 */ /* 0x100fe20008000803 */
[--C-:B------:R-:W-:Y:S01]  /*1ec0*/  FFMA R38, R38, UR17, -R3.reuse ;  /* 0x0000001126267c23 */ /* 0x100fe20008000803 */
[----:B0-----:R-:W-:Y:S01]  /*1ed0*/  FMUL R12, R17, 1.4426950216293334961 ;  /* 0x3fb8aa3b110c7820 */ /* 0x001fe20000400000 */
[----:B------:R-:W-:Y:S01]  /*1ee0*/  FMUL R17, R22, 1.4426950216293334961 ;  /* 0x3fb8aa3b16117820 */ /* 0x000fe20000400000 */
[----:B------:R-:W-:Y:S01]  /*1ef0*/  FMUL R22, R27, 1.4426950216293334961 ;  /* 0x3fb8aa3b1b167820 */ /* 0x000fe20000400000 */
[----:B------:R-:W-:Y:S01]  /*1f00*/  FMUL R27, R32, 1.4426950216293334961 ;  /* 0x3fb8aa3b201b7820 */ /* 0x000fe20000400000 */
[----:B------:R-:W-:Y:S01]  /*1f10*/  FMUL R13, R18, 1.4426950216293334961 ;  /* 0x3fb8aa3b120d7820 */ /* 0x000fe20000400000 */
[----:B------:R-:W-:Y:S01]  /*1f20*/  FMUL R32, R37, 1.4426950216293334961 ;  /* 0x3fb8aa3b25207820 */ /* 0x000fe20000400000 */
[----:B------:R-:W-:Y:S01]  /*1f30*/  FMUL R18, R23, 1.4426950216293334961 ;  /* 0x3fb8aa3b17127820 */ /* 0x000fe20000400000 */
[----:B------:R-:W-:Y:S01]  /*1f40*/  FADD R37, R83, R36 ;  /* 0x0000002453257221 */ /* 0x000fe20000000000 */
[----:B------:R-:W-:Y:S01]  /*1f50*/  FMUL R9, R14, 1.4426950216293334961 ;  /* 0x3fb8aa3b0e097820 */ /* 0x000fe20000400000 */
[----:B------:R-:W-:Y:S01]  /*1f60*/  FMUL R23, R28, 1.4426950216293334961 ;  /* 0x3fb8aa3b1c177820 */ /* 0x000fe20000400000 */
[----:B------:R-:W-:Y:S01]  /*1f70*/  FMUL R28, R33, 1.4426950216293334961 ;  /* 0x3fb8aa3b211c7820 */ /* 0x000fe20000400000 */
[----:B------:R-:W0:Y:S01]  /*1f80*/  MUFU.EX2 R8, R8 ;  /* 0x0000000800087308 */ /* 0x000e220000000800 */
[--C-:B------:R-:W-:Y:S01]  /*1f90*/  FFMA R19, R19, UR17, -R3.reuse ;  /* 0x0000001113137c23 */ /* 0x100fe20008000803 */
[----:B------:R-:W-:Y:S01]  /*1fa0*/  FMUL R33, R38, 1.4426950216293334961 ;  /* 0x3fb8aa3b26217820 */ /* 0x000fe20000400000 */
[----:B------:R-:W-:Y:S01]  /*1fb0*/  FFMA R24, R24, UR17, -R3 ;  /* 0x0000001118187c23 */ /* 0x000fe20008000803 */
[----:B-1----:R-:W-:Y:S01]  /*1fc0*/  FADD R38, R82, R37 ;  /* 0x0000002552267221 */ /* 0x002fe20000000000 */
[--C-:B------:R-:W-:Y:S01]  /*1fd0*/  FFMA R29, R29, UR17, -R3.reuse ;  /* 0x000000111d1d7c23 */ /* 0x100fe20008000803 */
[--C-:B------:R-:W-:Y:S01]  /*1fe0*/  FFMA R34, R34, UR17, -R3.reuse ;  /* 0x0000001122227c23 */ /* 0x100fe20008000803 */
[----:B------:R-:W-:Y:S01]  /*1ff0*/  FMUL R14, R19, 1.4426950216293334961 ;  /* 0x3fb8aa3b130e7820 */ /* 0x000fe20000400000 */
[----:B------:R-:W1:Y:S01]  /*2000*/  MUFU.EX2 R9, R9 ;  /* 0x0000000900097308 */ /* 0x000e620000000800 */
[--C-:B------:R-:W-:Y:S01]  /*2010*/  FFMA R39, R39, UR17, -R3.reuse ;  /* 0x0000001127277c23 */ /* 0x100fe20008000803 */
[----:B------:R-:W-:Y:S01]  /*2020*/  FMUL R19, R24, 1.4426950216293334961 ;  /* 0x3fb8aa3b18137820 */ /* 0x000fe20000400000 */
[----:B------:R-:W-:Y:S01]  /*2030*/  FADD R38, R81, R38 ;  /* 0x0000002651267221 */ /* 0x000fe20000000000 */
[----:B------:R-:W-:Y:S01]  /*2040*/  FMUL R24, R29, 1.4426950216293334961 ;  /* 0x3fb8aa3b1d187820 */ /* 0x000fe20000400000 */
[----:B------:R-:W-:Y:S01]  /*2050*/  FMUL R29, R34, 1.4426950216293334961 ;  /* 0x3fb8aa3b221d7820 */ /* 0x000fe20000400000 */
[----:B------:R-:W-:Y:S01]  /*2060*/  FMUL R34, R39, 1.4426950216293334961 ;  /* 0x3fb8aa3b27227820 */ /* 0x000fe20000400000 */
[----:B------:R-:W-:Y:S01]  /*2070*/  FADD R39, R7, R38 ;  /* 0x0000002607277221 */ /* 0x000fe20000000000 */
[----:B------:R-:W1:Y:S01]  /*2080*/  MUFU.EX2 R10, R10 ;  /* 0x0000000a000a7308 */ /* 0x000e620000000800 */
[----:B------:R-:W-:-:S02]  /*2090*/  FFMA R40, R40, UR17, -R3 ;  /* 0x0000001128287c23 */ /* 0x000fc40008000803 */
[----:B------:R-:W-:-:S05]  /*20a0*/  FADD R39, R80, R39 ;  /* 0x0000002750277221 */ /* 0x000fca0000000000 */
[----:B------:R-:W1:Y:S01]  /*20b0*/  MUFU.EX2 R11, R11 ;  /* 0x0000000b000b7308 */ /* 0x000e620000000800 */
[----:B------:R-:W-:Y:S01]  /*20c0*/  FMUL R35, R40, 1.4426950216293334961 ;  /* 0x3fb8aa3b28237820 */ /* 0x000fe20000400000 */
[----:B0-----:R-:W-:-:S06]  /*20d0*/  FADD R40, R8, R39 ;  /* 0x0000002708287221 */ /* 0x001fcc0000000000 */
[----:B------:R-:W0:Y:S01]  /*20e0*/  MUFU.EX2 R12, R12 ;  /* 0x0000000c000c7308 */ /* 0x000e220000000800 */
[----:B-1----:R-:W-:Y:S01]  /*20f0*/  FADD R39, R9, R40 ;  /* 0x0000002809277221 */ /* 0x002fe20000000000 */
[----:B------:R-:W-:-:S06]  /*2100*/  FFMA R41, R41, UR17, -R3 ;  /* 0x0000001129297c23 */ /* 0x000fcc0008000803 */
[----:B------:R-:W1:Y:S01]  /*2110*/  MUFU.EX2 R13, R13 ;  /* 0x0000000d000d7308 */ /* 0x000e620000000800 */
[----:B------:R-:W-:Y:S01]  /*2120*/  FADD R40, R10, R39 ;  /* 0x000000270a287221 */ /* 0x000fe20000000000 */
[----:B------:R-:W-:Y:S01]  /*2130*/  FMUL R36, R41, 1.4426950216293334961 ;  /* 0x3fb8aa3b29247820 */ /* 0x000fe20000400000 */
[----:B------:R-:W-:-:S05]  /*2140*/  FFMA R42, R42, UR17, -R3 ;  /* 0x000000112a2a7c23 */ /* 0x000fca0008000803 */
[----:B------:R-:W1:Y:S01]  /*2150*/  MUFU.EX2 R14, R14 ;  /* 0x0000000e000e7308 */ /* 0x000e620000000800 */
[----:B------:R-:W-:Y:S01]  /*2160*/  FADD R41, R11, R40 ;  /* 0x000000280b297221 */ /* 0x000fe20000000000 */
[----:B------:R-:W-:-:S06]  /*2170*/  FMUL R37, R42, 1.4426950216293334961 ;  /* 0x3fb8aa3b2a257820 */ /* 0x000fcc0000400000 */
[----:B------:R-:W1:Y:S01]  /*2180*/  MUFU.EX2 R15, R15 ;  /* 0x0000000f000f7308 */ /* 0x000e620000000800 */
[----:B0-----:R-:W-:-:S07]  /*2190*/  FADD R42, R12, R41 ;  /* 0x000000290c2a7221 */ /* 0x001fce0000000000 */
        /* <DEDUP_REMOVED lines=46> */
[----:B------:R-:W3:Y:S01]  /*2480*/  MUFU.EX2 R31, R31 ;  /* 0x0000001f001f7308 */ /* 0x000ee20000000800 */
        /* <DEDUP_REMOVED lines=9> */
[----:B---3--:R-:W-:Y:S01]  /*2520*/  FADD R51, R31, R50 ;  /* 0x000000321f337221 */ /* 0x008fe20000000000 */
        /* <DEDUP_REMOVED lines=17> */
[----:B------:R-:W-:Y:S01]  /*2640*/  LOP3.LUT R117, R117, 0x1f0, RZ, 0xc0, !PT ;  /* 0x000001f075757812 */ /* 0x000fe200078ec0ff */
[----:B------:R-:W-:-:S05]  /*2650*/  FFMA R55, R55, UR17, -R3 ;  /* 0x0000001137377c23 */ /* 0x000fca0008000803 */
[----:B------:R-:W1:Y:S01]  /*2660*/  MUFU.EX2 R41, R41 ;  /* 0x0000002900297308 */ /* 0x000e620000000800 */
[----:B------:R-:W-:Y:S01]  /*2670*/  FADD R54, R38, R53 ;  /* 0x0000003526367221 */ /* 0x000fe20000000000 */
[----:B------:R-:W-:Y:S01]  /*2680*/  FMUL R50, R55, 1.4426950216293334961 ;  /* 0x3fb8aa3b37327820 */ /* 0x000fe20000400000 */
[----:B------:R-:W-:Y:S01]  /*2690*/  FFMA R56, R56, UR17, -R3 ;  /* 0x0000001138387c23 */ /* 0x000fe20008000803 */
[----:B------:R-:W2:Y:S04]  /*26a0*/  LDSM.16.M88 R74, [R117+UR12+0x1000] ;  /* 0x0010000c754a783b */ /* 0x000ea80008000000 */
[----:B------:R-:W1:Y:S01]  /*26b0*/  MUFU.EX2 R42, R42 ;  /* 0x0000002a002a7308 */ /* 0x000e620000000800 */
[----:B---3--:R-:W-:Y:S01]  /*26c0*/  FADD R55, R39, R54 ;  /* 0x0000003627377221 */ /* 0x008fe20000000000 */
[----:B------:R-:W-:Y:S01]  /*26d0*/  BAR.SYNC.DEFER_BLOCKING 0x0 ;  /* 0x0000000000007b1d */ /* 0x000fe20000010000 */
[----:B------:R-:W-:-:S05]  /*26e0*/  FMUL R51, R56, 1.4426950216293334961 ;  /* 0x3fb8aa3b38337820 */ /* 0x000fca0000400000 */
        /* <DEDUP_REMOVED lines=13> */
[----:B0-----:R-:W-:Y:S01]  /*27c0*/  FADD R58, R44, R57 ;  /* 0x000000392c3a7221 */ /* 0x001fe20000000000 */
[----:B--2---:R-:W-:Y:S06]  /*27d0*/  STS.U16 [R2+UR12+0x1000], R75 ;  /* 0x0010004b02007988 */ /* 0x004fec000800040c */
[----:B------:R-:W0:Y:S01]  /*27e0*/  MUFU.EX2 R48, R48 ;  /* 0x0000003000307308 */ /* 0x000e220000000800 */
[----:B-1----:R-:W-:Y:S01]  /*27f0*/  FADD R57, R45, R58 ;  /* 0x0000003a2d397221 */ /* 0x002fe20000000000 */
[----:B------:R-:W-:Y:S01]  /*2800*/  STS.U16 [R2+UR12+0x1400], R77 ;  /* 0x0014004d02007988 */ /* 0x000fe2000800040c */
[----:B------:R-:W-:-:S05]  /*2810*/  FFMA R59, R59, UR17, -R3 ;  /* 0x000000113b3b7c23 */ /* 0x000fca0008000803 */
[----:B------:R-:W1:Y:S01]  /*2820*/  MUFU.EX2 R49, R49 ;  /* 0x0000003100317308 */ /* 0x000e620000000800 */
[----:B----4-:R-:W-:Y:S04]  /*2830*/  STS.U16 [R122+UR12+0x1100], R79 ;  /* 0x0011004f7a007988 */ /* 0x010fe8000800040c */
[----:B-----5:R-:W-:Y:S03]  /*2840*/  STS.U16 [R122+UR12+0x1500], R76 ;  /* 0x0015004c7a007988 */ /* 0x020fe6000800040c */
[----:B------:R-:W2:Y:S01]  /*2850*/  MUFU.EX2 R50, R50 ;  /* 0x0000003200327308 */ /* 0x000ea20000000800 */
[----:B------:R4:W-:Y:S01]  /*2860*/  STS.U16 [R121+UR12+0x1600], R4 ;  /* 0x0016000479007988 */ /* 0x0009e2000800040c */
[----:B------:R-:W-:Y:S01]  /*2870*/  FMUL R54, R59, 1.4426950216293334961 ;  /* 0x3fb8aa3b3b367820 */ /* 0x000fe20000400000 */
[----:B------:R-:W-:-:S05]  /*2880*/  FFMA R60, R60, UR17, -R3 ;  /* 0x000000113c3c7c23 */ /* 0x000fca0008000803 */
[----:B------:R-:W5:Y:S01]  /*2890*/  MUFU.EX2 R51, R51 ;  /* 0x0000003300337308 */ /* 0x000f620000000800 */
[----:B----4-:R-:W-:Y:S01]  /*28a0*/  FADD R4, R46, R57 ;  /* 0x000000392e047221 */ /* 0x010fe20000000000 */
[----:B------:R-:W-:-:S03]  /*28b0*/  FMUL R55, R60, 1.4426950216293334961 ;  /* 0x3fb8aa3b3c377820 */ /* 0x000fc60000400000 */
[----:B---3--:R-:W-:-:S03]  /*28c0*/  FADD R59, R47, R4 ;  /* 0x000000042f3b7221 */ /* 0x008fc60000000000 */
[----:B------:R-:W3:Y:S01]  /*28d0*/  MUFU.EX2 R52, R52 ;  /* 0x0000003400347308 */ /* 0x000ee20000000800 */
[----:B0-----:R-:W-:Y:S01]  /*28e0*/  FADD R60, R48, R59 ;  /* 0x0000003b303c7221 */ /* 0x001fe20000000000 */
[----:B------:R-:W-:-:S03]  /*28f0*/  FFMA R61, R61, UR17, -R3 ;  /* 0x000000113d3d7c23 */ /* 0x000fc60008000803 */
[----:B-1----:R-:W-:-:S03]  /*2900*/  FADD R59, R49, R60 ;  /* 0x0000003c313b7221 */ /* 0x002fc60000000000 */
[----:B------:R-:W0:Y:S01]  /*2910*/  MUFU.EX2 R53, R53 ;  /* 0x0000003500357308 */ /* 0x000e220000000800 */
[----:B------:R-:W-:Y:S01]  /*2920*/  FFMA R62, R62, UR17, -R3 ;  /* 0x000000113e3e7c23 */ /* 0x000fe20008000803 */
[----:B------:R-:W-:Y:S01]  /*2930*/  FMUL R56, R61, 1.4426950216293334961 ;  /* 0x3fb8aa3b3d387820 */ /* 0x000fe20000400000 */
[----:B--2---:R-:W-:-:S05]  /*2940*/  FADD R60, R50, R59 ;  /* 0x0000003b323c7221 */ /* 0x004fca0000000000 */
[----:B------:R-:W1:Y:S01]  /*2950*/  MUFU.EX2 R54, R54 ;  /* 0x0000003600367308 */ /* 0x000e620000000800 */
[----:B-----5:R-:W-:Y:S01]  /*2960*/  FADD R61, R51, R60 ;  /* 0x0000003c333d7221 */ /* 0x020fe20000000000 */
[----:B------:R-:W-:Y:S01]  /*2970*/  FFMA R63, R63, UR17, -R3 ;  /* 0x000000113f3f7c23 */ /* 0x000fe20008000803 */
[----:B------:R-:W-:-:S05]  /*2980*/  FMUL R57, R62, 1.4426950216293334961 ;  /* 0x3fb8aa3b3e397820 */ /* 0x000fca0000400000 */
[----:B------:R-:W2:Y:S01]  /*2990*/  MUFU.EX2 R55, R55 ;  /* 0x0000003700377308 */ /* 0x000ea20000000800 */
[----:B---3--:R-:W-:Y:S01]  /*29a0*/  FADD R62, R52, R61 ;  /* 0x0000003d343e7221 */ /* 0x008fe20000000000 */
[----:B------:R-:W-:Y:S01]  /*29b0*/  FFMA R64, R64, UR17, -R3 ;  /* 0x0000001140407c23 */ /* 0x000fe20008000803 */
[----:B------:R-:W-:Y:S01]  /*29c0*/  FMUL R58, R63, 1.4426950216293334961 ;  /* 0x3fb8aa3b3f3a7820 */ /* 0x000fe20000400000 */
[----:B------:R-:W-:-:S04]  /*29d0*/  F2FP.F16.F32.PACK_AB R9, R10, R9 ;  /* 0x000000090a09723e */ /* 0x000fc800000000ff */
[----:B------:R-:W3:Y:S01]  /*29e0*/  MUFU.EX2 R56, R56 ;  /* 0x0000003800387308 */ /* 0x000ee20000000800 */
[----:B------:R-:W-:Y:S02]  /*29f0*/  F2FP.F16.F32.PACK_AB R10, R12, R11 ;  /* 0x0000000b0c0a723e */ /* 0x000fe400000000ff */
[----:B------:R-:W-:Y:S01]  /*2a00*/  F2FP.F16.F32.PACK_AB R12, R16, R15 ;  /* 0x0000000f100c723e */ /* 0x000fe200000000ff */
[----:B0-----:R-:W-:Y:S01]  /*2a10*/  FADD R15, R53, R62 ;  /* 0x0000003e350f7221 */ /* 0x001fe20000000000 */
[----:B------:R-:W-:Y:S01]  /*2a20*/  FFMA R65, R65, UR17, -R3 ;  /* 0x0000001141417c23 */ /* 0x000fe20008000803 */
[----:B------:R-:W-:Y:S02]  /*2a30*/  FMUL R59, R64, 1.4426950216293334961 ;  /* 0x3fb8aa3b403b7820 */ /* 0x000fe40000400000 */
[----:B------:R-:W0:Y:S01]  /*2a40*/  MUFU.EX2 R57, R57 ;  /* 0x0000003900397308 */ /* 0x000e220000000800 */
[----:B------:R-:W-:Y:S02]  /*2a50*/  F2FP.F16.F32.PACK_AB R11, R14, R13 ;  /* 0x0000000d0e0b723e */ /* 0x000fe400000000ff */
[----:B------:R-:W-:Y:S01]  /*2a60*/  F2FP.F16.F32.PACK_AB R13, R18, R17 ;  /* 0x00000011120d723e */ /* 0x000fe200000000ff */
[----:B-1----:R-:W-:Y:S01]  /*2a70*/  FADD R18, R54, R15 ;  /* 0x0000000f36127221 */ /* 0x002fe20000000000 */
[----:B------:R-:W-:Y:S01]  /*2a80*/  FFMA R66, R66, UR17, -R3 ;  /* 0x0000001142427c23 */ /* 0x000fe20008000803 */
[----:B------:R-:W-:-:S02]  /*2a90*/  FMUL R60, R65, 1.4426950216293334961 ;  /* 0x3fb8aa3b413c7820 */ /* 0x000fc40000400000 */
[----:B------:R-:W1:Y:S01]  /*2aa0*/  MUFU.EX2 R58, R58 ;  /* 0x0000003a003a7308 */ /* 0x000e620000000800 */
[----:B------:R-:W-:Y:S01]  /*2ab0*/  F2FP.F16.F32.PACK_AB R14, R20, R19 ;  /* 0x00000013140e723e */ /* 0x000fe200000000ff */
[----:B--2---:R-:W-:Y:S01]  /*2ac0*/  FADD R19, R55, R18 ;  /* 0x0000001237137221 */ /* 0x004fe20000000000 */
[----:B------:R-:W-:Y:S01]  /*2ad0*/  FMUL R66, R66, 1.4426950216293334961 ;  /* 0x3fb8aa3b42427820 */ /* 0x000fe20000400000 */
[----:B------:R-:W-:-:S04]  /*2ae0*/  FFMA R67, R67, UR17, -R3 ;  /* 0x0000001143437c23 */ /* 0x000fc80008000803 */
[----:B------:R-:W2:Y:S01]  /*2af0*/  MUFU.EX2 R59, R59 ;  /* 0x0000003b003b7308 */ /* 0x000ea20000000800 */
[----:B------:R-:W-:Y:S01]  /*2b00*/  F2FP.F16.F32.PACK_AB R15, R22, R21 ;  /* 0x00000015160f723e */ /* 0x000fe200000000ff */
[----:B---3--:R-:W-:Y:S01]  /*2b10*/  FADD R22, R56, R19 ;  /* 0x0000001338167221 */ /* 0x008fe20000000000 */
[----:B------:R-:W-:Y:S01]  /*2b20*/  F2FP.F16.F32.PACK_AB R16, R24, R23 ;  /* 0x000000171810723e */ /* 0x000fe200000000ff */
[----:B------:R-:W-:-:S04]  /*2b30*/  FMUL R67, R67, 1.4426950216293334961 ;  /* 0x3fb8aa3b43437820 */ /* 0x000fc80000400000 */
[----:B------:R-:W3:Y:S01]  /*2b40*/  MUFU.EX2 R60, R60 ;  /* 0x0000003c003c7308 */ /* 0x000ee20000000800 */
[----:B0-----:R-:W-:Y:S01]  /*2b50*/  FADD R23, R57, R22 ;  /* 0x0000001639177221 */ /* 0x001fe20000000000 */
[----:B------:R-:W-:Y:S02]  /*2b60*/  F2FP.F16.F32.PACK_AB R22, R36, R35 ;  /* 0x000000232416723e */ /* 0x000fe400000000ff */
[----:B------:R-:W-:-:S04]  /*2b70*/  F2FP.F16.F32.PACK_AB R17, R26, R25 ;  /* 0x000000191a11723e */ /* 0x000fc800000000ff */
[----:B------:R-:W0:Y:S01]  /*2b80*/  MUFU.EX2 R66, R66 ;  /* 0x0000004200427308 */ /* 0x000e220000000800 */
[----:B-1----:R-:W-:Y:S01]  /*2b90*/  FADD R26, R58, R23 ;  /* 0x000000173a1a7221 */ /* 0x002fe20000000000 */
[----:B------:R-:W-:-:S06]  /*2ba0*/  F2FP.F16.F32.PACK_AB R19, R30, R29 ;  /* 0x0000001d1e13723e */ /* 0x000fcc00000000ff */
[----:B------:R-:W1:Y:S01]  /*2bb0*/  MUFU.EX2 R35, R67 ;  /* 0x0000004300237308 */ /* 0x000e620000000800 */
[----:B--2---:R-:W-:Y:S01]  /*2bc0*/  FADD R29, R59, R26 ;  /* 0x0000001a3b1d7221 */ /* 0x004fe20000000000 */
[----:B------:R-:W-:-:S03]  /*2bd0*/  F2FP.F16.F32.PACK_AB R21, R34, R33 ;  /* 0x000000212215723e */ /* 0x000fc600000000ff */
[----:B---3--:R-:W-:Y:S01]  /*2be0*/  FADD R33, R60, R29 ;  /* 0x0000001d3c217221 */ /* 0x008fe20000000000 */
[----:B------:R-:W-:-:S03]  /*2bf0*/  UIADD3 UR16, UPT, UPT, UR11, 0x90, URZ ;  /* 0x000000900b107890 */ /* 0x000fc6000fffe0ff */
[----:B0-----:R-:W-:Y:S01]  /*2c00*/  FADD R34, R66, R33 ;  /* 0x0000002142227221 */ /* 0x001fe20000000000 */
[----:B------:R-:W-:Y:S01]  /*2c10*/  UIADD3 UR7, UPT, UPT, UR7, UR16, URZ ;  /* 0x0000001007077290 */ /* 0x000fe2000fffe0ff */
[----:B------:R-:W-:Y:S01]  /*2c20*/  STS.U16 [R121+UR12+0x1200], R78 ;  /* 0x0012004e79007988 */ /* 0x000fe2000800040c */
[----:B------:R-:W-:Y:S01]  /*2c30*/  F2FP.F16.F32.PACK_AB R23, R38, R37 ;  /* 0x000000252617723e */ /* 0x000fe200000000ff */
[----:B-1----:R-:W-:Y:S02]  /*2c40*/  FADD R36, R35, R34 ;  /* 0x0000002223247221 */ /* 0x002fe40000000000 */
[----:B------:R0:W-:Y:S01]  /*2c50*/  STS.U16 [R120+UR12+0x1300], R6 ;  /* 0x0013000678007988 */ /* 0x0001e2000800040c */
[----:B------:R-:W-:Y:S02]  /*2c60*/  UIADD3 UR17, UPT, UPT, UR19, -0x80, URZ ;  /* 0xffffff8013117890 */ /* 0x000fe4000fffe0ff */
[----:B------:R-:W-:Y:S01]  /*2c70*/  ULEA UR18, UR18, UR7, 0x12 ;  /* 0x0000000712127291 */ /* 0x000fe2000f8e90ff */
[----:B------:R1:W-:Y:S01]  /*2c80*/  STS.U16 [R120+UR12+0x1700], R5 ;  /* 0x0017000578007988 */ /* 0x0003e2000800040c */
[----:B------:R-:W-:-:S03]  /*2c90*/  F2FP.F16.F32.PACK_AB R18, R28, R27 ;  /* 0x0000001b1c12723e */ /* 0x000fc600000000ff */
[----:B------:R2:W3:Y:S01]  /*2ca0*/  SHFL.BFLY PT, R37, R36, 0x10, 0x1f ;  /* 0x0e001f0024257f89 */ /* 0x0004e200000e0000 */
[----:B------:R-:W-:Y:S02]  /*2cb0*/  F2FP.F16.F32.PACK_AB R20, R32, R31 ;  /* 0x0000001f2014723e */ /* 0x000fe400000000ff */
[----:B------:R-:W-:Y:S02]  /*2cc0*/  F2FP.F16.F32.PACK_AB R4, R96, R97 ;  /* 0x000000616004723e */ /* 0x000fe400000000ff */
[----:B0-----:R-:W-:Y:S02]  /*2cd0*/  F2FP.F16.F32.PACK_AB R6, R82, R83 ;  /* 0x000000535206723e */ /* 0x001fe400000000ff */
[----:B-1----:R-:W-:Y:S02]  /*2ce0*/  F2FP.F16.F32.PACK_AB R5, R92, R93 ;  /* 0x0000005d5c05723e */ /* 0x002fe400000000ff */
[----:B------:R-:W-:Y:S02]  /*2cf0*/  F2FP.F16.F32.PACK_AB R7, R7, R81 ;  /* 0x000000510707723e */ /* 0x000fe400000000ff */
[----:B------:R-:W-:-:S02]  /*2d00*/  F2FP.F16.F32.PACK_AB R8, R8, R80 ;  /* 0x000000500808723e */ /* 0x000fc400000000ff */
[----:B------:R-:W-:Y:S02]  /*2d10*/  F2FP.F16.F32.PACK_AB R24, R40, R39 ;  /* 0x000000272818723e */ /* 0x000fe400000000ff */
[----:B------:R-:W-:Y:S02]  /*2d20*/  F2FP.F16.F32.PACK_AB R25, R42, R41 ;  /* 0x000000292a19723e */ /* 0x000fe400000000ff */
[----:B------:R-:W-:Y:S02]  /*2d30*/  F2FP.F16.F32.PACK_AB R26, R44, R43 ;  /* 0x0000002b2c1a723e */ /* 0x000fe400000000ff */
[----:B------:R-:W-:Y:S02]  /*2d40*/  F2FP.F16.F32.PACK_AB R27, R46, R45 ;  /* 0x0000002d2e1b723e */ /* 0x000fe400000000ff */
[----:B------:R-:W-:Y:S02]  /*2d50*/  F2FP.F16.F32.PACK_AB R28, R48, R47 ;  /* 0x0000002f301c723e */ /* 0x000fe400000000ff */
[----:B------:R-:W-:-:S02]  /*2d60*/  F2FP.F16.F32.PACK_AB R29, R50, R49 ;  /* 0x00000031321d723e */ /* 0x000fc400000000ff */
[----:B------:R-:W-:Y:S02]  /*2d70*/  F2FP.F16.F32.PACK_AB R30, R52, R51 ;  /* 0x00000033341e723e */ /* 0x000fe400000000ff */
[----:B------:R-:W-:Y:S02]  /*2d80*/  F2FP.F16.F32.PACK_AB R31, R54, R53 ;  /* 0x00000035361f723e */ /* 0x000fe400000000ff */
[----:B------:R-:W-:Y:S02]  /*2d90*/  F2FP.F16.F32.PACK_AB R32, R56, R55 ;  /* 0x000000373820723e */ /* 0x000fe400000000ff */
[----:B------:R-:W-:Y:S02]  /*2da0*/  F2FP.F16.F32.PACK_AB R33, R58, R57 ;  /* 0x000000393a21723e */ /* 0x000fe400000000ff */
[----:B------:R-:W-:Y:S02]  /*2db0*/  F2FP.F16.F32.PACK_AB R34, R60, R59 ;  /* 0x0000003b3c22723e */ /* 0x000fe400000000ff */
[----:B------:R-:W-:Y:S01]  /*2dc0*/  F2FP.F16.F32.PACK_AB R35, R35, R66 ;  /* 0x000000422323723e */ /* 0x000fe200000000ff */
[----:B--23--:R-:W-:Y:S06]  /*2dd0*/  @!P2 BRA `(.L_x_9) ;  /* 0x000000000008a947 */ /* 0x00cfec0003800000 */
[----:B------:R0:W-:Y:S01]  /*2de0*/  STTM.16dp32bit_t0_t15.x32 tmem[UR18], R4 ;  /* 0x00000004000079ed */ /* 0x0001e20008a80012 */
[----:B------:R0:W-:Y:S02]  /*2df0*/  STTM.16dp32bit_t16_t31.x32 tmem[UR18+0x20], R4 ;  /* 0x00002004000079ed */ /* 0x0001e40008aa0012 */
.L_x_9:
[----:B------:R-:W1:Y:S02]  /*2e00*/  FENCE.VIEW.ASYNC.T ;  /* 0x00000000000073c6 */ /* 0x000e640000000200 */
[----:B-1----:R-:W-:Y:S06]  /*2e10*/  BAR.SYNC.DEFER_BLOCKING 0x0 ;  /* 0x0000000000007b1d */ /* 0x002fec0000010000 */
[----:B0-----:R-:W0:Y:S01]  /*2e20*/  LDTM.x8 R4, tmem[UR13] ;  /* 0x0000000d000479ee */ /* 0x001e2200081c0000 */
[----:B------:R-:W-:Y:S01]  /*2e30*/  NOP ;  /* 0x0000000000007918 */ /* 0x000fe20000000000 */
[----:B------:R-:W-:Y:S05]  /*2e40*/  @!P2 BRA `(.L_x_10) ;  /* 0x000000000024a947 */ /* 0x000fea0003800000 */
[C---:B0-----:R-:W-:Y:S01]  /*2e50*/  FMUL R4, R74.reuse, R4 ;  /* 0x000000044a047220 */ /* 0x041fe20000400000 */
[C---:B------:R-:W-:Y:S01]  /*2e60*/  FMUL R5, R74.reuse, R5 ;  /* 0x000000054a057220 */ /* 0x040fe20000400000 */
[C---:B------:R-:W-:Y:S01]  /*2e70*/  FMUL R6, R74.reuse, R6 ;  /* 0x000000064a067220 */ /* 0x040fe20000400000 */
[C---:B------:R-:W-:Y:S01]  /*2e80*/  FMUL R7, R74.reuse, R7 ;  /* 0x000000074a077220 */ /* 0x040fe20000400000 */
[C---:B------:R-:W-:Y:S01]  /*2e90*/  FMUL R8, R74.reuse, R8 ;  /* 0x000000084a087220 */ /* 0x040fe20000400000 */
[C---:B------:R-:W-:Y:S01]  /*2ea0*/  FMUL R9, R74.reuse, R9 ;  /* 0x000000094a097220 */ /* 0x040fe20000400000 */
[C---:B------:R-:W-:Y:S01]  /*2eb0*/  FMUL R10, R74.reuse, R10 ;  /* 0x0000000a4a0a7220 */ /* 0x040fe20000400000 */
[----:B------:R-:W-:-:S04]  /*2ec0*/  FMUL R11, R74, R11 ;  /* 0x0000000b4a0b7220 */ /* 0x000fc80000400000 */
[----:B------:R1:W-:Y:S03]  /*2ed0*/  STTM.x8 tmem[UR13], R4 ;  /* 0x00000004000079ed */ /* 0x0003e600081c000d */
.L_x_10:
[----:B0-----:R-:W0:Y:S02]  /*2ee0*/  FENCE.VIEW.ASYNC.T ;  /* 0x00000000000073c6 */ /* 0x001e240000000200 */
[----:B0-----:R-:W-:Y:S01]  /*2ef0*/  BAR.SYNC.DEFER_BLOCKING 0x0 ;  /* 0x0000000000007b1d */ /* 0x001fe20000010000 */
[----:B------:R-:W-:Y:S01]  /*2f00*/  FADD R37, R36, R37 ;  /* 0x0000002524257221 */ /* 0x000fe20000000000 */
[----:B------:R-:W-:Y:S01]  /*2f10*/  UISETP.GE.AND UP1, UPT, UR17, 0x1, UPT ;  /* 0x000000011100788c */ /* 0x000fe2000bf26270 */
[----:B------:R-:W-:Y:S02]  /*2f20*/  LOP3.LUT R125, R124, 0xff, RZ, 0xc0, !PT ;  /* 0x000000ff7c7d7812 */ /* 0x000fe400078ec0ff */
[----:B------:R-:W-:Y:S01]  /*2f30*/  FADD R37, R72, R37 ;  /* 0x0000002548257221 */ /* 0x000fe20000000000 */
[----:B------:R0:W-:Y:S06]  /*2f40*/  MEMBAR.ALL.CTA ;  /* 0x0000000000007992 */ /* 0x0001ec0000008000 */
[----:B0-----:R-:W0:Y:S02]  /*2f50*/  FENCE.VIEW.ASYNC.S ;  /* 0x00000000000073c6 */ /* 0x001e240000000000 */
[----:B0-----:R-:W-:Y:S06]  /*2f60*/  BAR.SYNC.DEFER_BLOCKING 0x0 ;  /* 0x0000000000007b1d */ /* 0x001fec0000010000 */
[----:B------:R-:W-:Y:S05]  /*2f70*/  @!P3 BRA `(.L_x_11) ;  /* 0x0000000000c4b947 */ /* 0x000fea0003800000 */
[----:B------:R-:W-:Y:S01]  /*2f80*/  UIADD3 UR5, UPT, UPT, UR12, 0x1000, URZ ;  /* 0x000010000c057890 */ /* 0x000fe2000fffe0ff */
[----:B------:R-:W-:Y:S01]  /*2f90*/  UMOV UR4, URZ ;  /* 0x000000ff00047c82 */ /* 0x000fe20008000000 */
[----:B------:R-:W-:Y:S02]  /*2fa0*/  UIADD3 UR7, UPT, UPT, UR11, 0x98, URZ ;  /* 0x000000980b077890 */ /* 0x000fe4000fffe0ff */
[----:B------:R-:W-:Y:S02]  /*2fb0*/  USHF.R.U32.HI UR5, URZ, 0x4, UR5 ;  /* 0x00000004ff057899 */ /* 0x000fe40008011605 */
[----:B------:R-:W-:Y:S02]  /*2fc0*/  UIADD3 UR8, UPT, UPT, UR11, 0xa0, URZ ;  /* 0x000000a00b087890 */ /* 0x000fe4000fffe0ff */
[----:B------:R-:W-:Y:S02]  /*2fd0*/  USGXT.U32 UR20, UR5, 0xe ;  /* 0x0000000e0514789a */ /* 0x000fe40008000000 */
[----:B------:R-:W-:-:S02]  /*2fe0*/  UIADD3 UR19, UPT, UPT, UR11, 0xa8, URZ ;  /* 0x000000a80b137890 */ /* 0x000fc4000fffe0ff */
[----:B------:R-:W-:Y:S01]  /*2ff0*/  UIADD3 UR40, UP2, UPT, UR20, 0x2, URZ ;  /* 0x0000000214287890 */ /* 0x000fe2000ff5e0ff */
[----:B------:R-:W-:Y:S01]  /*3000*/  UMOV UR5, URZ ;  /* 0x000000ff00057c82 */ /* 0x000fe20008000000 */
[----:B------:R-:W-:Y:S02]  /*3010*/  UIADD3 UR22, UPT, UPT, UR11, 0xb0, URZ ;  /* 0x000000b00b167890 */ /* 0x000fe4000fffe0ff */
[----:B------:R-:W-:Y:S02]  /*3020*/  UIADD3.X UR41, UPT, UPT, UR4, 0x40004040, URZ, UP2, !UPT ;  /* 0x4000404004297890 */ /* 0x000fe400097fe4ff */
[----:B------:R-:W-:Y:S01]  /*3030*/  UIADD3 UR31, UPT, UPT, UR11, 0xb8, URZ ;  /* 0x000000b80b1f7890 */ /* 0x000fe2000fffe0ff */
[----:B------:R-:W-:Y:S01]  /*3040*/  UMOV UR4, UR15 ;  /* 0x0000000f00047c82 */ /* 0x000fe20008000000 */
[----:B------:R-:W-:Y:S01]  /*3050*/  UIADD3.64 UR46, UPT, UPT, UR40, 0x4, URZ ;  /* 0x00000004282e7897 */ /* 0x000fe2000fffe0ff */
[----:B------:R-:W-:Y:S01]  /*3060*/  UMOV UR58, UR4 ;  /* 0x00000004003a7c82 */ /* 0x000fe20008000000 */
[----:B------:R-:W-:-:S02]  /*3070*/  UIADD3.64 UR4, UPT, UPT, UR40, 0x2, URZ ;  /* 0x0000000228047897 */ /* 0x000fc4000fffe0ff */
[----:B------:R-:W-:Y:S02]  /*3080*/  UIADD3.64 UR48, UPT, UPT, UR40, 0x7e, URZ ;  /* 0x0000007e28307897 */ /* 0x000fe4000fffe0ff */
[----:B------:R-:W-:Y:S02]  /*3090*/  UIADD3.64 UR50, UPT, UPT, UR40, 0x80, URZ ;  /* 0x0000008028327897 */ /* 0x000fe4000fffe0ff */
[----:B------:R-:W-:Y:S02]  /*30a0*/  UIADD3 UR56, UPT, UPT, UR11, 0xc0, URZ ;  /* 0x000000c00b387890 */ /* 0x000fe4000fffe0ff */
[----:B------:R-:W-:Y:S01]  /*30b0*/  UIADD3.64 UR52, UPT, UPT, UR40, 0x82, URZ ;  /* 0x0000008228347897 */ /* 0x000fe2000fffe0ff */
[----:B------:R-:W-:Y:S01]  /*30c0*/  UMOV UR32, 0x0 ;  /* 0x0000000000207882 */ /* 0x000fe20000000000 */
[----:B------:R-:W-:Y:S01]  /*30d0*/  UMOV UR33, 0x8040010 ;  /* 0x0804001000217882 */ /* 0x000fe20000000000 */
[----:B------:R-:W-:Y:S02]  /*30e0*/  UIADD3 UR57, UPT, UPT, UR11, 0xc8, URZ ;  /* 0x000000c80b397890 */ /* 0x000fe4000fffe0ff */
[----:B------:R-:W-:Y:S01]  /*30f0*/  UIADD3.64 UR54, UPT, UPT, UR40, 0x84, URZ ;  /* 0x0000008428367897 */ /* 0x000fe2000fffe0ff */
[----:B------:R-:W-:Y:S01]  /*3100*/  UMOV UR21, 0x40004040 ;  /* 0x4000404000157882 */ /* 0x000fe20000000000 */
[----:B------:R-:W-:Y:S01]  /*3110*/  UMOV UR26, 0x0 ;  /* 0x00000000001a7882 */ /* 0x000fe20000000000 */
[----:B------:R-:W-:Y:S01]  /*3120*/  UMOV UR27, 0x8040010 ;  /* 0x08040010001b7882 */ /* 0x000fe20000000000 */
[----:B------:R-:W-:Y:S01]  /*3130*/  UMOV UR24, 0x0 ;  /* 0x0000000000187882 */ /* 0x000fe20000000000 */
[----:B------:R-:W-:Y:S01]  /*3140*/  UMOV UR25, 0x8040010 ;  /* 0x0804001000197882 */ /* 0x000fe20000000000 */
[----:B------:R0:W-:Y:S01]  /*3150*/  UTCHMMA tmem[UR16], gdesc[UR20], tmem[UR11], tmem[UR32], idesc[UR33], UPT ;  /* 0x00ff2014100079ea */ /* 0x0001e2000b80000b */
        /* <DEDUP_REMOVED lines=15> */
[----:B------:R0:W-:Y:S01]  /*3250*/  UTCHMMA tmem[UR56], gdesc[UR52], tmem[UR11], tmem[UR42], idesc[UR43], UPT ;  /* 0x00ff2a34380079ea */ /* 0x0001e2000b80000b */
[----:B------:R0:W-:Y:S01]  /*3260*/  UTCHMMA tmem[UR57], gdesc[UR54], tmem[UR11], tmem[UR44], idesc[UR45], UPT ;  /* 0x00ff2c36390079ea */ /* 0x0001e2000b80000b */
[----:B------:R0:W-:Y:S01]  /*3270*/  UTCBAR [UR58], URZ ;  /* 0x000000ff3a0073e9 */ /* 0x0001e200080000ff */
[----:B------:R-:W-:Y:S01]  /*3280*/  NOP ;  /* 0x0000000000007918 */ /* 0x000fe20000000000 */
.L_x_11:
[----:B------:R-:W-:Y:S01]  /*3290*/  FSEL R3, R3, -INF , P2 ;  /* 0xff80000003037808 */ /* 0x000fe20001000000 */
[----:B0-----:R-:W-:Y:S01]  /*32a0*/  UMOV UR7, URZ ;  /* 0x000000ff00077c82 */ /* 0x001fe20008000000 */
[----:B------:R-:W-:Y:S01]  /*32b0*/  FSEL R72, R37, 1, P2 ;  /* 0x3f80000025487808 */ /* 0x000fe20001000000 */
[----:B------:R-:W-:Y:S06]  /*32c0*/  BRA.U !UP1, `(.L_x_12) ;  /* 0x0000002109f87547 */ /* 0x000fec000b800000 */
[----:B------:R-:W-:Y:S01]  /*32d0*/  UIADD3 UR4, UPT, UPT, UR12, 0x3000, URZ ;  /* 0x000030000c047890 */ /* 0x000fe2000fffe0ff */
[----:B------:R-:W-:Y:S01]  /*32e0*/  SHF.L.U32 R116, R73, 0x7, RZ ;  /* 0x0000000749747819 */ /* 0x000fe200000006ff */
[----:B------:R-:W-:Y:S01]  /*32f0*/  USHF.L.U32 UR19, UR9, 0x7, URZ ;  /* 0x0000000709137899 */ /* 0x000fe200080006ff */
[----:B------:R-:W-:Y:S01]  /*3300*/  HFMA2 R75, -RZ, RZ, 0, 0 ;  /* 0x00000000ff4b7431 */ /* 0x000fe200000001ff */
[----:B------:R-:W-:Y:S01]  /*3310*/  USHF.R.U32.HI UR4, URZ, 0x4, UR4 ;  /* 0x00000004ff047899 */ /* 0x000fe20008011604 */
[----:B------:R-:W-:Y:S01]  /*3320*/  MOV R76, R3 ;  /* 0x00000003004c7202 */ /* 0x000fe20000000f00 */
[----:B------:R-:W-:Y:S01]  /*3330*/  USHF.R.U32.HI UR24, URZ, 0x4, UR12 ;  /* 0x00000004ff187899 */ /* 0x000fe2000801160c */
[----:B------:R-:W-:Y:S01]  /*3340*/  MOV R73, R116 ;  /* 0x0000007400497202 */ /* 0x000fe20000000f00 */
[----:B------:R-:W-:Y:S01]  /*3350*/  USGXT.U32 UR20, UR4, 0xe ;  /* 0x0000000e0414789a */ /* 0x000fe20008000000 */
[----:B------:R-:W-:Y:S01]  /*3360*/  MOV R74, UR19 ;  /* 0x00000013004a7c02 */ /* 0x000fe20008000f00 */
[----:B------:R-:W-:-:S02]  /*3370*/  USHF.R.U32.HI UR22, URZ, 0x4, UR6 ;  /* 0x00000004ff167899 */ /* 0x000fc40008011606 */
[----:B------:R-:W-:Y:S01]  /*3380*/  UIADD3 UR32, UP2, UPT, UR20, 0x2, URZ ;  /* 0x0000000214207890 */ /* 0x000fe2000ff5e0ff */
[----:B------:R-:W-:Y:S01]  /*3390*/  UMOV UR4, URZ ;  /* 0x000000ff00047c82 */ /* 0x000fe20008000000 */
[----:B------:R-:W-:Y:S02]  /*33a0*/  USGXT.U32 UR24, UR24, 0xe ;  /* 0x0000000e1818789a */ /* 0x000fe40008000000 */
[----:B------:R-:W-:Y:S02]  /*33b0*/  UIADD3.X UR33, UPT, UPT, UR4, 0x40004040, URZ, UP2, !UPT ;  /* 0x4000404004217890 */ /* 0x000fe400097fe4ff */
[----:B------:R-:W-:Y:S01]  /*33c0*/  UISETP.NE.U32.AND UP1, UPT, UR23, URZ, UPT ;  /* 0x000000ff1700728c */ /* 0x000fe2000bf25070 */
[----:B------:R-:W0:Y:S01]  /*33d0*/  LDCU UR31, c[0x0][0x3a8] ;  /* 0x00007500ff1f77ac */ /* 0x000e220008000800 */
[----:B------:R-:W-:Y:S02]  /*33e0*/  USGXT.U32 UR22, UR22, 0xe ;  /* 0x0000000e1616789a */ /* 0x000fe40008000000 */
[----:B------:R-:W-:-:S02]  /*33f0*/  ULOP3.LUT UR24, UR24, 0x800000, URZ, 0xfc, !UPT ;  /* 0x0080000018187892 */ /* 0x000fc4000f8efcff */
[----:B------:R-:W-:Y:S02]  /*3400*/  UIADD3.64 UR34, UPT, UPT, UR32, 0x2, URZ ;  /* 0x0000000220227897 */ /* 0x000fe4000fffe0ff */
[----:B------:R-:W-:Y:S02]  /*3410*/  UIADD3.64 UR36, UPT, UPT, UR32, 0x4, URZ ;  /* 0x0000000420247897 */ /* 0x000fe4000fffe0ff */
[----:B------:R-:W-:Y:S02]  /*3420*/  UIADD3.64 UR38, UPT, UPT, UR32, 0x7e, URZ ;  /* 0x0000007e20267897 */ /* 0x000fe4000fffe0ff */
[----:B------:R-:W-:Y:S02]  /*3430*/  UIADD3.64 UR40, UPT, UPT, UR32, 0x80, URZ ;  /* 0x0000008020287897 */ /* 0x000fe4000fffe0ff */
[----:B------:R-:W-:Y:S02]  /*3440*/  UIADD3.64 UR42, UPT, UPT, UR32, 0x82, URZ ;  /* 0x00000082202a7897 */ /* 0x000fe4000fffe0ff */
[----:B------:R-:W-:Y:S01]  /*3450*/  UIADD3.64 UR44, UPT, UPT, UR32, 0x84, URZ ;  /* 0x00000084202c7897 */ /* 0x000fe2000fffe0ff */
[----:B------:R-:W-:Y:S01]  /*3460*/  UMOV UR23, 0x1 ;  /* 0x0000000100177882 */ /* 0x000fe20000000000 */
[----:B------:R-:W-:-:S10]  /*3470*/  UMOV UR6, URZ ;  /* 0x000000ff00067c82 */ /* 0x000fd40008000000 */
.L_x_17:
[----:B-1----:R-:W-:-:S04]  /*3480*/  IMAD.WIDE R4, R73, 0x2, R114 ;  /* 0x0000000249047825 */ /* 0x002fc800078e0272 */
[C---:B------:R-:W-:Y:S02]  /*3490*/  IMAD.WIDE R6, R73.reuse, 0x2, R112 ;  /* 0x0000000249067825 */ /* 0x040fe400078e0270 */
[----:B------:R-:W2:Y:S02]  /*34a0*/  LDG.E.U16 R5, desc[UR28][R4.64] ;  /* 0x0000001c04057981 */ /* 0x000ea4000c1e1500 */
[C---:B------:R-:W-:Y:S02]  /*34b0*/  IMAD.WIDE R8, R73.reuse, 0x2, R110 ;  /* 0x0000000249087825 */ /* 0x040fe400078e026e */
[----:B------:R-:W3:Y:S02]  /*34c0*/  LDG.E.U16 R7, desc[UR28][R6.64] ;  /* 0x0000001c06077981 */ /* 0x000ee4000c1e1500 */
[C---:B------:R-:W-:Y:S02]  /*34d0*/  IMAD.WIDE R10, R73.reuse, 0x2, R108 ;  /* 0x00000002490a7825 */ /* 0x040fe400078e026c */
[----:B------:R-:W4:Y:S02]  /*34e0*/  LDG.E.U16 R9, desc[UR28][R8.64] ;  /* 0x0000001c08097981 */ /* 0x000f24000c1e1500 */
[----:B------:R-:W-:-:S02]  /*34f0*/  IMAD.WIDE R12, R73, 0x2, R106 ;  /* 0x00000002490c7825 */ /* 0x000fc400078e026a */
[----:B------:R-:W5:Y:S02]  /*3500*/  LDG.E.U16 R11, desc[UR28][R10.64] ;  /* 0x0000001c0a0b7981 */ /* 0x000f64000c1e1500 */
[C---:B------:R-:W-:Y:S02]  /*3510*/  IMAD.WIDE R14, R73.reuse, 0x2, R104 ;  /* 0x00000002490e7825 */ /* 0x040fe400078e0268 */
[----:B------:R-:W5:Y:S02]  /*3520*/  LDG.E.U16 R13, desc[UR28][R12.64] ;  /* 0x0000001c0c0d7981 */ /* 0x000f64000c1e1500 */
[C---:B------:R-:W-:Y:S02]  /*3530*/  IMAD.WIDE R16, R73.reuse, 0x2, R102 ;  /* 0x0000000249107825 */ /* 0x040fe400078e0266 */
[----:B------:R-:W5:Y:S02]  /*3540*/  LDG.E.U16 R15, desc[UR28][R14.64] ;  /* 0x0000001c0e0f7981 */ /* 0x000f64000c1e1500 */
[----:B------:R-:W-:-:S02]  /*3550*/  IMAD.WIDE R18, R73, 0x2, R100 ;  /* 0x0000000249127825 */ /* 0x000fc400078e0264 */
[----:B------:R-:W5:Y:S04]  /*3560*/  LDG.E.U16 R17, desc[UR28][R16.64] ;  /* 0x0000001c10117981 */ /* 0x000f68000c1e1500 */
[----:B------:R-:W5:Y:S01]  /*3570*/  LDG.E.U16 R19, desc[UR28][R18.64] ;  /* 0x0000001c12137981 */ /* 0x000f62000c1e1500 */
[----:B------:R-:W-:Y:S02]  /*3580*/  UMOV UR8, 0x1 ;  /* 0x0000000100087882 */ /* 0x000fe40000000000 */
[----:B------:R-:W-:-:S04]  /*3590*/  @!UP0 UIADD3 UR8, UPT, UPT, -UR8, 0x100000, URZ ;  /* 0x0010000008088890 */ /* 0x000fc8000fffe1ff */
[----:B------:R-:W-:Y:S02]  /*35a0*/  @!UP0 USHF.L.U32 UR9, UR8, 0xb, URZ ;  /* 0x0000000b08098899 */ /* 0x000fe400080006ff */
[----:B------:R-:W-:Y:S01]  /*35b0*/  @!UP0 USHF.L.U32 UR8, UR8, 0x1, URZ ;  /* 0x0000000108088899 */ /* 0x000fe200080006ff */
[----:B------:R-:W-:Y:S01]  /*35c0*/  VOTEU.ALL UP2, P1 ;  /* 0x0000000000ff7886 */ /* 0x000fe20000840000 */
[----:B--2---:R1:W-:Y:S04]  /*35d0*/  STS.U16 [R0+UR12+0x2000], R5 ;  /* 0x0020000500007988 */ /* 0x0043e8000800040c */
[----:B---3--:R1:W-:Y:S04]  /*35e0*/  STS.U16 [R0+UR12+0x2200], R7 ;  /* 0x0022000700007988 */ /* 0x0083e8000800040c */
[----:B----4-:R1:W-:Y:S04]  /*35f0*/  STS.U16 [R0+UR12+0x2400], R9 ;  /* 0x0024000900007988 */ /* 0x0103e8000800040c */
[----:B-----5:R1:W-:Y:S04]  /*3600*/  STS.U16 [R0+UR12+0x2600], R11 ;  /* 0x0026000b00007988 */ /* 0x0203e8000800040c */
[----:B------:R1:W-:Y:S04]  /*3610*/  STS.U16 [R0+UR12+0x2800], R13 ;  /* 0x0028000d00007988 */ /* 0x0003e8000800040c */
[----:B------:R1:W-:Y:S04]  /*3620*/  STS.U16 [R0+UR12+0x2a00], R15 ;  /* 0x002a000f00007988 */ /* 0x0003e8000800040c */
[----:B------:R1:W-:Y:S04]  /*3630*/  STS.U16 [R0+UR12+0x2c00], R17 ;  /* 0x002c001100007988 */ /* 0x0003e8000800040c */
[----:B------:R1:W-:Y:S01]  /*3640*/  STS.U16 [R0+UR12+0x2e00], R19 ;  /* 0x002e001300007988 */ /* 0x0003e2000800040c */
[----:B------:R2:W-:Y:S06]  /*3650*/  MEMBAR.ALL.CTA ;  /* 0x0000000000007992 */ /* 0x0005ec0000008000 */
[----:B--2---:R-:W-:Y:S04]  /*3660*/  FENCE.VIEW.ASYNC.S ;  /* 0x00000000000073c6 */ /* 0x004fe80000000000 */
[----:B------:R-:W2:Y:S02]  /*3670*/  FENCE.VIEW.ASYNC.S ;  /* 0x00000000000073c6 */ /* 0x000ea40000000000 */
[----:B--2---:R1:W2:Y:S02]  /*3680*/  @!UP2 SYNCS.EXCH.64 URZ, [UR12+0x4010], UR8 ;  /* 0x004010080cffa5b2 */ /* 0x0042a40008000100 */
[----:B--2---:R-:W-:Y:S06]  /*3690*/  BAR.SYNC.DEFER_BLOCKING 0x0 ;  /* 0x0000000000007b1d */ /* 0x004fec0000010000 */
[----:B-1----:R-:W-:Y:S05]  /*36a0*/  BRA.U UP1, `(.L_x_13) ;  /* 0x00000001012c7547 */ /* 0x002fea000b800000 */
[----:B------:R-:W-:Y:S01]  /*36b0*/  UIADD3 UR8, UPT, UPT, UR12, 0x4010, URZ ;  /* 0x000040100c087890 */ /* 0x000fe2000fffe0ff */
[----:B------:R-:W-:Y:S01]  /*36c0*/  UMOV UR9, URZ ;  /* 0x000000ff00097c82 */ /* 0x000fe20008000000 */
[----:B------:R-:W-:Y:S01]  /*36d0*/  UMOV UR25, 0x40004040 ;  /* 0x4000404000197882 */ /* 0x000fe20000000000 */
[----:B------:R-:W-:Y:S01]  /*36e0*/  UMOV UR26, UR22 ;  /* 0x00000016001a7c82 */ /* 0x000fe20008000000 */
[----:B------:R-:W-:Y:S01]  /*36f0*/  UMOV UR27, 0xc0004010 ;  /* 0xc0004010001b7882 */ /* 0x000fe20000000000 */
[----:B------:R-:W-:Y:S01]  /*3700*/  UMOV UR46, 0x0 ;  /* 0x00000000002e7882 */ /* 0x000fe20000000000 */
[----:B------:R-:W-:Y:S01]  /*3710*/  UMOV UR47, 0x8208010 ;  /* 0x08208010002f7882 */ /* 0x000fe20000000000 */
[----:B------:R-:W-:Y:S01]  /*3720*/  UMOV UR8, UR8 ;  /* 0x0000000800087c82 */ /* 0x000fe20008000000 */
[----:B------:R1:W-:Y:S01]  /*3730*/  UTCHMMA gdesc[UR24], gdesc[UR26], tmem[UR30], tmem[UR46], idesc[UR47], !UPT ;  /* 0x00ff2e1a180075ea */ /* 0x0003e2000f80001e */
[----:B------:R1:W-:Y:S01]  /*3740*/  UTCBAR [UR8], URZ ;  /* 0x000000ff080073e9 */ /* 0x0003e200080000ff */
[----:B------:R-:W-:-:S02]  /*3750*/  NOP ;  /* 0x0000000000007918 */ /* 0x000fc40000000000 */
.L_x_13:
[----:B------:R-:W2:Y:S02]  /*3760*/  SYNCS.PHASECHK.TRANS64.TRYWAIT P2, [UR12+0x4010], RZ ;  /* 0x004010ffff0075a7 */ /* 0x000ea4000804110c */
[----:B--2---:R-:W-:Y:S05]  /*3770*/  @!P2 BRA `(.L_x_14) ;  /* 0x0000002800f4a947 */ /* 0x004fea0003800000 */
.L_x_23:
[----:B------:R-:W-:Y:S01]  /*3780*/  BAR.SYNC.DEFER_BLOCKING 0x0 ;  /* 0x0000000000007b1d */ /* 0x000fe20000010000 */
[----:B------:R-:W-:-:S05]  /*3790*/  SHF.L.U32 R75, R75, 0x1f, RZ ;  /* 0x0000001f4b4b7819 */ /* 0x000fca00000006ff */
[----:B------:R-:W-:Y:S01]  /*37a0*/  LDTM.16dp32bit_t0_t15.x64 R4, tmem[UR14] ;  /* 0x0000000e000479ee */ /* 0x000fe20008b00000 */
[----:B------:R-:W2:Y:S01]  /*37b0*/  LDTM.16dp32bit_t16_t31.x64 R4, tmem[UR14+0x40] ;  /* 0x0000400e000479ee */ /* 0x000ea20008b20000 */
[----:B------:R-:W3:Y:S01]  /*37c0*/  @!P1 SYNCS.CCTL.IV [UR12+0x4010] ;  /* 0x00401000ff0099b1 */ /* 0x000ee2000800000c */
[----:B------:R-:W-:Y:S01]  /*37d0*/  NOP ;  /* 0x0000000000007918 */ /* 0x000fe20000000000 */
[----:B0-2---:R-:W-:Y:S01]  /*37e0*/  FMUL R3, R4, UR31 ;  /* 0x0000001f04037c20 */ /* 0x005fe20008400000 */
[----:B------:R-:W-:Y:S01]  /*37f0*/  FMUL R78, R5, UR31 ;  /* 0x0000001f054e7c20 */ /* 0x000fe20008400000 */
[----:B------:R-:W-:-:S05]  /*3800*/  FMUL R77, R6, UR31 ;  /* 0x0000001f064d7c20 */ /* 0x000fca0008400000 */
[----:B------:R-:W-:Y:S01]  /*3810*/  FMNMX3 R77, R3, R78, R77, !PT ;  /* 0x0000004e034d7276 */ /* 0x000fe2000780004d */
        /* <DEDUP_REMOVED lines=90> */
[----:B------:R-:W-:-:S05]  /*3dc0*/  FMUL R3, R67, UR31 ;  /* 0x0000001f43037c20 */ /* 0x000fca0008400000 */
[----:B------:R-:W-:-:S05]  /*3dd0*/  FMNMX R77, R3, R78, !PT ;  /* 0x0000004e034d7209 */ /* 0x000fca0007800000 */
[----:B------:R-:W0:Y:S02]  /*3de0*/  SHFL.BFLY PT, R3, R77, 0x10, 0x1f ;  /* 0x0e001f004d037f89 */ /* 0x000e2400000e0000 */
[----:B0-----:R-:W-:-:S05]  /*3df0*/  FMNMX3 R3, R77, R3, R76, !PT ;  /* 0x000000034d037276 */ /* 0x001fca000780004c */
[--C-:B------:R-:W-:Y:S01]  /*3e00*/  FFMA R4, R4, UR31, -R3.reuse ;  /* 0x0000001f04047c23 */ /* 0x100fe20008000803 */
[--C-:B------:R-:W-:Y:S01]  /*3e10*/  FFMA R5, R5, UR31, -R3.reuse ;  /* 0x0000001f05057c23 */ /* 0x100fe20008000803 */
[--C-:B------:R-:W-:Y:S01]  /*3e20*/  FFMA R6, R6, UR31, -R3.reuse ;  /* 0x0000001f06067c23 */ /* 0x100fe20008000803 */
[--C-:B------:R-:W-:Y:S01]  /*3e30*/  FFMA R7, R7, UR31, -R3.reuse ;  /* 0x0000001f07077c23 */ /* 0x100fe20008000803 */
[----:B------:R-:W-:Y:S01]  /*3e40*/  FMUL R4, R4, 1.4426950216293334961 ;  /* 0x3fb8aa3b04047820 */ /* 0x000fe20000400000 */
[----:B------:R-:W-:Y:S01]  /*3e50*/  FMUL R5, R5, 1.4426950216293334961 ;  /* 0x3fb8aa3b05057820 */ /* 0x000fe20000400000 */
[----:B------:R-:W-:Y:S01]  /*3e60*/  FMUL R6, R6, 1.4426950216293334961 ;  /* 0x3fb8aa3b06067820 */ /* 0x000fe20000400000 */
[----:B------:R-:W-:Y:S01]  /*3e70*/  FMUL R77, R7, 1.4426950216293334961 ;  /* 0x3fb8aa3b074d7820 */ /* 0x000fe20000400000 */
[--C-:B------:R-:W-:Y:S01]  /*3e80*/  FFMA R7, R8, UR31, -R3.reuse ;  /* 0x0000001f08077c23 */ /* 0x100fe20008000803 */
[--C-:B------:R-:W-:Y:S01]  /*3e90*/  FFMA R9, R9, UR31, -R3.reuse ;  /* 0x0000001f09097c23 */ /* 0x100fe20008000803 */
[----:B------:R-:W-:Y:S01]  /*3ea0*/  MUFU.EX2 R4, R4 ;  /* 0x0000000400047308 */ /* 0x000fe20000000800 */
[--C-:B------:R-:W-:Y:S01]  /*3eb0*/  FFMA R13, R13, UR31, -R3.reuse ;  /* 0x0000001f0d0d7c23 */ /* 0x100fe20008000803 */
[----:B------:R-:W-:Y:S01]  /*3ec0*/  FMUL R7, R7, 1.4426950216293334961 ;  /* 0x3fb8aa3b07077820 */ /* 0x000fe20000400000 */
[----:B------:R-:W-:Y:S01]  /*3ed0*/  FMUL R78, R9, 1.4426950216293334961 ;  /* 0x3fb8aa3b094e7820 */ /* 0x000fe20000400000 */
[--C-:B------:R-:W-:Y:S01]  /*3ee0*/  FFMA R9, R10, UR31, -R3.reuse ;  /* 0x0000001f0a097c23 */ /* 0x100fe20008000803 */
[--C-:B------:R-:W-:Y:S01]  /*3ef0*/  FFMA R11, R11, UR31, -R3.reuse ;  /* 0x0000001f0b0b7c23 */ /* 0x100fe20008000803 */
[--C-:B------:R-:W-:Y:S01]  /*3f00*/  FFMA R19, R19, UR31, -R3.reuse ;  /* 0x0000001f13137c23 */ /* 0x100fe20008000803 */
[--C-:B------:R-:W-:Y:S01]  /*3f10*/  FFMA R17, R17, UR31, -R3.reuse ;  /* 0x0000001f11117c23 */ /* 0x100fe20008000803 */
[----:B------:R-:W0:Y:S01]  /*3f20*/  MUFU.EX2 R5, R5 ;  /* 0x0000000500057308 */ /* 0x000e220000000800 */
[----:B------:R-:W-:Y:S01]  /*3f30*/  FMUL R9, R9, 1.4426950216293334961 ;  /* 0x3fb8aa3b09097820 */ /* 0x000fe20000400000 */
[----:B------:R-:W-:Y:S01]  /*3f40*/  FMUL R79, R11, 1.4426950216293334961 ;  /* 0x3fb8aa3b0b4f7820 */ /* 0x000fe20000400000 */
[--C-:B------:R-:W-:Y:S01]  /*3f50*/  FFMA R11, R12, UR31, -R3.reuse ;  /* 0x0000001f0c0b7c23 */ /* 0x100fe20008000803 */
[--C-:B------:R-:W-:Y:S01]  /*3f60*/  FFMA R36, R36, UR31, -R3.reuse ;  /* 0x0000001f24247c23 */ /* 0x100fe20008000803 */
[--C-:B------:R-:W-:Y:S01]  /*3f70*/  FFMA R15, R15, UR31, -R3.reuse ;  /* 0x0000001f0f0f7c23 */ /* 0x100fe20008000803 */
[--C-:B------:R-:W-:Y:S01]  /*3f80*/  FFMA R37, R37, UR31, -R3.reuse ;  /* 0x0000001f25257c23 */ /* 0x100fe20008000803 */
[----:B------:R-:W-:Y:S01]  /*3f90*/  FMUL R11, R11, 1.4426950216293334961 ;  /* 0x3fb8aa3b0b0b7820 */ /* 0x000fe20000400000 */
[----:B------:R-:W2:Y:S01]  /*3fa0*/  MUFU.EX2 R6, R6 ;  /* 0x0000000600067308 */ /* 0x000ea20000000800 */
[--C-:B------:R-:W-:Y:S01]  /*3fb0*/  FFMA R38, R38, UR31, -R3.reuse ;  /* 0x0000001f26267c23 */ /* 0x100fe20008000803 */
[----:B------:R-:W-:Y:S01]  /*3fc0*/  FMUL R37, R37, 1.4426950216293334961 ;  /* 0x3fb8aa3b25257820 */ /* 0x000fe20000400000 */
[--C-:B------:R-:W-:Y:S01]  /*3fd0*/  FFMA R21, R21, UR31, -R3.reuse ;  /* 0x0000001f15157c23 */ /* 0x100fe20008000803 */
[--C-:B------:R-:W-:Y:S01]  /*3fe0*/  FFMA R22, R22, UR31, -R3.reuse ;  /* 0x0000001f16167c23 */ /* 0x100fe20008000803 */
[----:B------:R-:W-:Y:S01]  /*3ff0*/  FMUL R38, R38, 1.4426950216293334961 ;  /* 0x3fb8aa3b26267820 */ /* 0x000fe20000400000 */
[----:B------:R-:W-:Y:S01]  /*4000*/  FFMA R23, R23, UR31, -R3 ;  /* 0x0000001f17177c23 */ /* 0x000fe20008000803 */
[----:B------:R-:W-:Y:S01]  /*4010*/  FMUL R21, R21, 1.4426950216293334961 ;  /* 0x3fb8aa3b15157820 */ /* 0x000fe20000400000 */
[----:B------:R4:W5:Y:S01]  /*4020*/  MUFU.EX2 R8, R77 ;  /* 0x0000004d00087308 */ /* 0x0009620000000800 */
[----:B0-----:R-:W-:Y:S01]  /*4030*/  FADD R81, R4, R5 ;  /* 0x0000000504517221 */ /* 0x001fe20000000000 */
[----:B------:R-:W-:Y:S01]  /*4040*/  FMUL R22, R22, 1.4426950216293334961 ;  /* 0x3fb8aa3b16167820 */ /* 0x000fe20000400000 */
[--C-:B------:R-:W-:Y:S01]  /*4050*/  FFMA R44, R44, UR31, -R3.reuse ;  /* 0x0000001f2c2c7c23 */ /* 0x100fe20008000803 */
[----:B------:R-:W-:Y:S01]  /*4060*/  FMUL R23, R23, 1.4426950216293334961 ;  /* 0x3fb8aa3b17177820 */ /* 0x000fe20000400000 */
[--C-:B------:R-:W-:Y:S01]  /*4070*/  FFMA R24, R24, UR31, -R3.reuse ;  /* 0x0000001f18187c23 */ /* 0x100fe20008000803 */
[--C-:B------:R-:W-:Y:S01]  /*4080*/  FFMA R25, R25, UR31, -R3.reuse ;  /* 0x0000001f19197c23 */ /* 0x100fe20008000803 */
[----:B------:R-:W-:Y:S01]  /*4090*/  FMUL R44, R44, 1.4426950216293334961 ;  /* 0x3fb8aa3b2c2c7820 */ /* 0x000fe20000400000 */
[----:B------:R-:W0:Y:S01]  /*40a0*/  MUFU.EX2 R7, R7 ;  /* 0x0000000700077308 */ /* 0x000e220000000800 */
[----:B----4-:R-:W-:Y:S01]  /*40b0*/  FMUL R77, R13, 1.4426950216293334961 ;  /* 0x3fb8aa3b0d4d7820 */ /* 0x010fe20000400000 */
[----:B------:R-:W-:Y:S01]  /*40c0*/  FFMA R13, R14, UR31, -R3 ;  /* 0x0000001f0e0d7c23 */ /* 0x000fe20008000803 */
[----:B--2---:R-:W-:Y:S01]  /*40d0*/  FADD R81, R6, R81 ;  /* 0x0000005106517221 */ /* 0x004fe20000000000 */
[----:B------:R-:W-:Y:S01]  /*40e0*/  FMUL R24, R24, 1.4426950216293334961 ;  /* 0x3fb8aa3b18187820 */ /* 0x000fe20000400000 */
[----:B------:R-:W-:Y:S01]  /*40f0*/  FMUL R25, R25, 1.4426950216293334961 ;  /* 0x3fb8aa3b19197820 */ /* 0x000fe20000400000 */
[----:B------:R-:W-:Y:S01]  /*4100*/  FMUL R13, R13, 1.4426950216293334961 ;  /* 0x3fb8aa3b0d0d7820 */ /* 0x000fe20000400000 */
[----:B------:R-:W-:Y:S01]  /*4110*/  FFMA R26, R26, UR31, -R3 ;  /* 0x0000001f1a1a7c23 */ /* 0x000fe20008000803 */
[----:B------:R2:W4:Y:S01]  /*4120*/  MUFU.EX2 R10, R78 ;  /* 0x0000004e000a7308 */ /* 0x0005220000000800 */
[----:B-----5:R-:W-:Y:S01]  /*4130*/  FADD R82, R8, R81 ;  /* 0x0000005108527221 */ /* 0x020fe20000000000 */
[--C-:B------:R-:W-:Y:S01]  /*4140*/  FFMA R27, R27, UR31, -R3.reuse ;  /* 0x0000001f1b1b7c23 */ /* 0x100fe20008000803 */
[----:B------:R-:W-:Y:S01]  /*4150*/  FMUL R26, R26, 1.4426950216293334961 ;  /* 0x3fb8aa3b1a1a7820 */ /* 0x000fe20000400000 */
[--C-:B------:R-:W-:Y:S01]  /*4160*/  FFMA R28, R28, UR31, -R3.reuse ;  /* 0x0000001f1c1c7c23 */ /* 0x100fe20008000803 */
[--C-:B------:R-:W-:Y:S01]  /*4170*/  FFMA R29, R29, UR31, -R3.reuse ;  /* 0x0000001f1d1d7c23 */ /* 0x100fe20008000803 */
[----:B------:R-:W-:Y:S01]  /*4180*/  FMUL R27, R27, 1.4426950216293334961 ;  /* 0x3fb8aa3b1b1b7820 */ /* 0x000fe20000400000 */
[--C-:B------:R-:W-:Y:S01]  /*4190*/  FFMA R30, R30, UR31, -R3.reuse ;  /* 0x0000001f1e1e7c23 */ /* 0x100fe20008000803 */
[----:B------:R5:W-:Y:S01]  /*41a0*/  MUFU.EX2 R14, R77 ;  /* 0x0000004d000e7308 */ /* 0x000be20000000800 */
[----:B0-----:R-:W-:Y:S01]  /*41b0*/  FADD R81, R7, R82 ;  /* 0x0000005207517221 */ /* 0x001fe20000000000 */
[----:B--2---:R-:W-:Y:S01]  /*41c0*/  FMUL R78, R15, 1.4426950216293334961 ;  /* 0x3fb8aa3b0f4e7820 */ /* 0x004fe20000400000 */
[--C-:B------:R-:W-:Y:S01]  /*41d0*/  FFMA R15, R16, UR31, -R3.reuse ;  /* 0x0000001f100f7c23 */ /* 0x100fe20008000803 */
[----:B------:R-:W-:Y:S01]  /*41e0*/  FMUL R28, R28, 1.4426950216293334961 ;  /* 0x3fb8aa3b1c1c7820 */ /* 0x000fe20000400000 */
[----:B------:R-:W-:Y:S01]  /*41f0*/  FMUL R29, R29, 1.4426950216293334961 ;  /* 0x3fb8aa3b1d1d7820 */ /* 0x000fe20000400000 */
[----:B------:R-:W-:Y:S01]  /*4200*/  FMUL R30, R30, 1.4426950216293334961 ;  /* 0x3fb8aa3b1e1e7820 */ /* 0x000fe20000400000 */
[----:B------:R-:W-:Y:S01]  /*4210*/  FMUL R15, R15, 1.4426950216293334961 ;  /* 0x3fb8aa3b0f0f7820 */ /* 0x000fe20000400000 */
[----:B------:R-:W0:Y:S01]  /*4220*/  MUFU.EX2 R9, R9 ;  /* 0x0000000900097308 */ /* 0x000e220000000800 */
[----:B-----5:R-:W-:Y:S01]  /*4230*/  FMUL R77, R19, 1.4426950216293334961 ;  /* 0x3fb8aa3b134d7820 */ /* 0x020fe20000400000 */
[----:B------:R-:W-:Y:S01]  /*4240*/  FFMA R19, R20, UR31, -R3 ;  /* 0x0000001f14137c23 */ /* 0x000fe20008000803 */
[----:B----4-:R-:W-:Y:S01]  /*4250*/  FADD R82, R10, R81 ;  /* 0x000000510a527221 */ /* 0x010fe20000000000 */
[--C-:B------:R-:W-:Y:S01]  /*4260*/  FFMA R31, R31, UR31, -R3.reuse ;  /* 0x0000001f1f1f7c23 */ /* 0x100fe20008000803 */
[--C-:B------:R-:W-:Y:S01]  /*4270*/  FFMA R49, R49, UR31, -R3.reuse ;  /* 0x0000001f31317c23 */ /* 0x100fe20008000803 */
[----:B------:R-:W-:Y:S01]  /*4280*/  FMUL R19, R19, 1.4426950216293334961 ;  /* 0x3fb8aa3b13137820 */ /* 0x000fe20000400000 */
[--C-:B------:R-:W-:Y:S01]  /*4290*/  FFMA R32, R32, UR31, -R3.reuse ;  /* 0x0000001f20207c23 */ /* 0x100fe20008000803 */
[----:B------:R2:W4:Y:S01]  /*42a0*/  MUFU.EX2 R12, R79 ;  /* 0x0000004f000c7308 */ /* 0x0005220000000800 */
[----:B------:R-:W-:Y:S01]  /*42b0*/  FMUL R31, R31, 1.4426950216293334961 ;  /* 0x3fb8aa3b1f1f7820 */ /* 0x000fe20000400000 */
[--C-:B------:R-:W-:Y:S01]  /*42c0*/  FFMA R33, R33, UR31, -R3.reuse ;  /* 0x0000001f21217c23 */ /* 0x100fe20008000803 */
[----:B------:R-:W-:Y:S01]  /*42d0*/  FMUL R32, R32, 1.4426950216293334961 ;  /* 0x3fb8aa3b20207820 */ /* 0x000fe20000400000 */
[--C-:B------:R-:W-:Y:S01]  /*42e0*/  FFMA R34, R34, UR31, -R3.reuse ;  /* 0x0000001f22227c23 */ /* 0x100fe20008000803 */
[--C-:B------:R-:W-:Y:S01]  /*42f0*/  FFMA R35, R35, UR31, -R3.reuse ;  /* 0x0000001f23237c23 */ /* 0x100fe20008000803 */
[----:B------:R-:W-:Y:S01]  /*4300*/  FMUL R33, R33, 1.4426950216293334961 ;  /* 0x3fb8aa3b21217820 */ /* 0x000fe20000400000 */
[--C-:B------:R-:W-:Y:S01]  /*4310*/  FFMA R51, R51, UR31, -R3.reuse ;  /* 0x0000001f33337c23 */ /* 0x100fe20008000803 */
[----:B------:R5:W-:Y:S01]  /*4320*/  MUFU.EX2 R20, R77 ;  /* 0x0000004d00147308 */ /* 0x000be20000000800 */
[----:B--2---:R-:W-:Y:S01]  /*4330*/  FMUL R79, R17, 1.4426950216293334961 ;  /* 0x3fb8aa3b114f7820 */ /* 0x004fe20000400000 */
[--C-:B------:R-:W-:Y:S01]  /*4340*/  FFMA R17, R18, UR31, -R3.reuse ;  /* 0x0000001f12117c23 */ /* 0x100fe20008000803 */
[----:B------:R-:W-:Y:S01]  /*4350*/  FMUL R34, R34, 1.4426950216293334961 ;  /* 0x3fb8aa3b22227820 */ /* 0x000fe20000400000 */
[----:B------:R-:W-:Y:S01]  /*4360*/  FMUL R35, R35, 1.4426950216293334961 ;  /* 0x3fb8aa3b23237820 */ /* 0x000fe20000400000 */
[--C-:B------:R-:W-:Y:S01]  /*4370*/  FFMA R53, R53, UR31, -R3.reuse ;  /* 0x0000001f35357c23 */ /* 0x100fe20008000803 */
[----:B------:R-:W-:Y:S01]  /*4380*/  FMUL R17, R17, 1.4426950216293334961 ;  /* 0x3fb8aa3b11117820 */ /* 0x000fe20000400000 */
[--C-:B------:R-:W-:Y:S01]  /*4390*/  FFMA R55, R55, UR31, -R3.reuse ;  /* 0x0000001f37377c23 */ /* 0x100fe20008000803 */
[----:B------:R2:W-:Y:S01]  /*43a0*/  MUFU.EX2 R18, R79 ;  /* 0x0000004f00127308 */ /* 0x0005e20000000800 */
[----:B-----5:R-:W-:Y:S01]  /*43b0*/  FMUL R77, R36, 1.4426950216293334961 ;  /* 0x3fb8aa3b244d7820 */ /* 0x020fe20000400000 */
[--C-:B------:R-:W-:Y:S01]  /*43c0*/  FFMA R36, R39, UR31, -R3.reuse ;  /* 0x0000001f27247c23 */ /* 0x100fe20008000803 */
[--C-:B------:R-:W-:Y:S01]  /*43d0*/  FFMA R48, R48, UR31, -R3.reuse ;  /* 0x0000001f30307c23 */ /* 0x100fe20008000803 */
[--C-:B------:R-:W-:Y:S01]  /*43e0*/  FFMA R59, R59, UR31, -R3.reuse ;  /* 0x0000001f3b3b7c23 */ /* 0x100fe20008000803 */
[--C-:B------:R-:W-:Y:S01]  /*43f0*/  FFMA R61, R61, UR31, -R3.reuse ;  /* 0x0000001f3d3d7c23 */ /* 0x100fe20008000803 */
[--C-:B------:R-:W-:Y:S01]  /*4400*/  FFMA R57, R57, UR31, -R3.reuse ;  /* 0x0000001f39397c23 */ /* 0x100fe20008000803 */
[----:B------:R-:W-:Y:S01]  /*4410*/  FMUL R48, R48, 1.4426950216293334961 ;  /* 0x3fb8aa3b30307820 */ /* 0x000fe20000400000 */
[----:B------:R-:W5:Y:S01]  /*4420*/  MUFU.EX2 R11, R11 ;  /* 0x0000000b000b7308 */ /* 0x000f620000000800 */
[----:B--2---:R-:W-:Y:S01]  /*4430*/  FMUL R79, R36, 1.4426950216293334961 ;  /* 0x3fb8aa3b244f7820 */ /* 0x004fe20000400000 */
[--C-:B------:R-:W-:Y:S01]  /*4440*/  FFMA R36, R40, UR31, -R3.reuse ;  /* 0x0000001f28247c23 */ /* 0x100fe20008000803 */
[----:B------:R-:W-:Y:S01]  /*4450*/  FMUL R59, R59, 1.4426950216293334961 ;  /* 0x3fb8aa3b3b3b7820 */ /* 0x000fe20000400000 */
[--C-:B------:R-:W-:Y:S01]  /*4460*/  FFMA R58, R58, UR31, -R3.reuse ;  /* 0x0000001f3a3a7c23 */ /* 0x100fe20008000803 */
[--C-:B------:R-:W-:Y:S01]  /*4470*/  FFMA R60, R60, UR31, -R3.reuse ;  /* 0x0000001f3c3c7c23 */ /* 0x100fe20008000803 */
[----:B------:R-:W-:Y:S01]  /*4480*/  FMUL R80, R36, 1.4426950216293334961 ;  /* 0x3fb8aa3b24507820 */ /* 0x000fe20000400000 */
[--C-:B------:R-:W-:Y:S01]  /*4490*/  FFMA R36, R41, UR31, -R3.reuse ;  /* 0x0000001f29247c23 */ /* 0x100fe20008000803 */
[----:B------:R-:W2:Y:S01]  /*44a0*/  MUFU.EX2 R13, R13 ;  /* 0x0000000d000d7308 */ /* 0x000ea20000000800 */
[----:B------:R-:W-:Y:S01]  /*44b0*/  FMUL R60, R60, 1.4426950216293334961 ;  /* 0x3fb8aa3b3c3c7820 */ /* 0x000fe20000400000 */
[--C-:B------:R-:W-:Y:S01]  /*44c0*/  FFMA R63, R63, UR31, -R3.reuse ;  /* 0x0000001f3f3f7c23 */ /* 0x100fe20008000803 */
[--C-:B------:R-:W-:Y:S01]  /*44d0*/  FFMA R64, R64, UR31, -R3.reuse ;  /* 0x0000001f40407c23 */ /* 0x100fe20008000803 */
[--C-:B------:R-:W-:Y:S01]  /*44e0*/  FFMA R65, R65, UR31, -R3.reuse ;  /* 0x0000001f41417c23 */ /* 0x100fe20008000803 */
[--C-:B------:R-:W-:Y:S01]  /*44f0*/  FFMA R66, R66, UR31, -R3.reuse ;  /* 0x0000001f42427c23 */ /* 0x100fe20008000803 */
[----:B------:R-:W-:Y:S01]  /*4500*/  FMUL R63, R63, 1.4426950216293334961 ;  /* 0x3fb8aa3b3f3f7820 */ /* 0x000fe20000400000 */
[----:B------:R-:W-:Y:S01]  /*4510*/  FMUL R64, R64, 1.4426950216293334961 ;  /* 0x3fb8aa3b40407820 */ /* 0x000fe20000400000 */
[----:B------:R-:W1:Y:S01]  /*4520*/  MUFU.EX2 R16, R78 ;  /* 0x0000004e00107308 */ /* 0x000e620000000800 */
[----:B------:R-:W-:Y:S01]  /*4530*/  FMUL R65, R65, 1.4426950216293334961 ;  /* 0x3fb8aa3b41417820 */ /* 0x000fe20000400000 */
[----:B------:R-:W-:Y:S01]  /*4540*/  FMUL R66, R66, 1.4426950216293334961 ;  /* 0x3fb8aa3b42427820 */ /* 0x000fe20000400000 */
[----:B------:R-:W-:Y:S01]  /*4550*/  FFMA R67, R67, UR31, -R3 ;  /* 0x0000001f43437c23 */ /* 0x000fe20008000803 */
[----:B------:R-:W-:-:S02]  /*4560*/  F2FP.F16.F32.PACK_AB R4, R5, R4 ;  /* 0x000000040504723e */ /* 0x000fc400000000ff */
[----:B------:R-:W-:Y:S01]  /*4570*/  F2FP.F16.F32.PACK_AB R5, R8, R6 ;  /* 0x000000060805723e */ /* 0x000fe200000000ff */
[----:B------:R-:W-:Y:S01]  /*4580*/  FMUL R67, R67, 1.4426950216293334961 ;  /* 0x3fb8aa3b43437820 */ /* 0x000fe20000400000 */
[----:B------:R0:W-:Y:S08]  /*4590*/  MUFU.EX2 R40, R79 ;  /* 0x0000004f00287308 */ /* 0x0001f00000000800 */
[----:B------:R1:W-:Y:S01]  /*45a0*/  MUFU.EX2 R78, R37 ;  /* 0x00000025004e7308 */ /* 0x0003e20000000800 */
[----:B0-----:R-:W-:-:S07]  /*45b0*/  FADD R79, R9, R82 ;  /* 0x00000052094f7221 */ /* 0x001fce0000000000 */
[----:B------:R4:W-:Y:S01]  /*45c0*/  MUFU.EX2 R41, R80 ;  /* 0x0000005000297308 */ /* 0x0009e20000000800 */
[----:B-1----:R-:W-:Y:S01]  /*45d0*/  FMUL R37, R36, 1.4426950216293334961 ;  /* 0x3fb8aa3b24257820 */ /* 0x002fe20000400000 */
[----:B------:R-:W-:-:S06]  /*45e0*/  FFMA R36, R42, UR31, -R3 ;  /* 0x0000001f2a247c23 */ /* 0x000fcc0008000803 */
[----:B------:R0:W-:Y:S01]  /*45f0*/  MUFU.EX2 R39, R38 ;  /* 0x0000002600277308 */ /* 0x0001e20000000800 */
[----:B----4-:R-:W-:-:S04]  /*4600*/  FADD R80, R12, R79 ;  /* 0x0000004f0c507221 */ /* 0x010fc80000000000 */
[----:B-----5:R-:W-:-:S03]  /*4610*/  FADD R81, R11, R80 ;  /* 0x000000500b517221 */ /* 0x020fc60000000000 */
[----:B------:R-:W1:Y:S01]  /*4620*/  MUFU.EX2 R15, R15 ;  /* 0x0000000f000f7308 */ /* 0x000e620000000800 */
[----:B0-----:R-:W-:Y:S01]  /*4630*/  FMUL R38, R36, 1.4426950216293334961 ;  /* 0x3fb8aa3b24267820 */ /* 0x001fe20000400000 */
[----:B------:R-:W-:-:S04]  /*4640*/  FFMA R36, R43, UR31, -R3 ;  /* 0x0000001f2b247c23 */ /* 0x000fc80008000803 */
[----:B------:R-:W-:Y:S01]  /*4650*/  FMUL R79, R36, 1.4426950216293334961 ;  /* 0x3fb8aa3b244f7820 */ /* 0x000fe20000400000 */
[----:B------:R-:W-:Y:S01]  /*4660*/  FADD R36, R14, R81 ;  /* 0x000000510e247221 */ /* 0x000fe20000000000 */
[----:B------:R-:W0:Y:S08]  /*4670*/  MUFU.EX2 R17, R17 ;  /* 0x0000001100117308 */ /* 0x000e300000000800 */
[----:B------:R2:W-:Y:S08]  /*4680*/  MUFU.EX2 R42, R37 ;  /* 0x00000025002a7308 */ /* 0x0005f00000000800 */
[----:B------:R4:W-:Y:S01]  /*4690*/  MUFU.EX2 R43, R38 ;  /* 0x00000026002b7308 */ /* 0x0009e20000000800 */
[----:B--2---:R-:W-:Y:S01]  /*46a0*/  FADD R37, R13, R36 ;  /* 0x000000240d257221 */ /* 0x004fe20000000000 */
[----:B------:R-:W-:-:S06]  /*46b0*/  FFMA R36, R45, UR31, -R3 ;  /* 0x0000001f2d247c23 */ /* 0x000fcc0008000803 */
[----:B------:R-:W2:Y:S01]  /*46c0*/  MUFU.EX2 R19, R19 ;  /* 0x0000001300137308 */ /* 0x000ea20000000800 */
[----:B----4-:R-:W-:Y:S01]  /*46d0*/  FADD R38, R16, R37 ;  /* 0x0000002510267221 */ /* 0x010fe20000000000 */
[----:B------:R-:W-:Y:S01]  /*46e0*/  FMUL R37, R36, 1.4426950216293334961 ;  /* 0x3fb8aa3b24257820 */ /* 0x000fe20000400000 */
[----:B------:R-:W-:Y:S02]  /*46f0*/  FFMA R36, R46, UR31, -R3 ;  /* 0x0000001f2e247c23 */ /* 0x000fe40008000803 */
[----:B-1----:R-:W-:Y:S02]  /*4700*/  FADD R81, R15, R38 ;  /* 0x000000260f517221 */ /* 0x002fe40000000000 */
[----:B------:R-:W-:Y:S01]  /*4710*/  FMUL R38, R36, 1.4426950216293334961 ;  /* 0x3fb8aa3b24267820 */ /* 0x000fe20000400000 */
[----:B------:R-:W1:Y:S01]  /*4720*/  MUFU.EX2 R21, R21 ;  /* 0x0000001500157308 */ /* 0x000e620000000800 */
[----:B------:R-:W-:Y:S01]  /*4730*/  FADD R80, R18, R81 ;  /* 0x0000005112507221 */ /* 0x000fe20000000000 */
[----:B------:R-:W-:-:S03]  /*4740*/  FFMA R36, R47, UR31, -R3 ;  /* 0x0000001f2f247c23 */ /* 0x000fc60008000803 */
[----:B0-----:R-:W-:Y:S01]  /*4750*/  FADD R81, R17, R80 ;  /* 0x0000005011517221 */ /* 0x001fe20000000000 */
[----:B------:R-:W-:Y:S02]  /*4760*/  FMUL R80, R36, 1.4426950216293334961 ;  /* 0x3fb8aa3b24507820 */ /* 0x000fe40000400000 */
[----:B------:R-:W0:Y:S08]  /*4770*/  MUFU.EX2 R22, R22 ;  /* 0x0000001600167308 */ /* 0x000e300000000800 */
[----:B------:R-:W4:Y:S08]  /*4780*/  MUFU.EX2 R23, R23 ;  /* 0x0000001700177308 */ /* 0x000f300000000800 */
[----:B------:R5:W-:Y:S08]  /*4790*/  MUFU.EX2 R45, R44 ;  /* 0x0000002c002d7308 */ /* 0x000bf00000000800 */
[----:B------:R-:W0:Y:S01]  /*47a0*/  MUFU.EX2 R24, R24 ;  /* 0x0000001800187308 */ /* 0x000e220000000800 */
[----:B-----5:R-:W-:-:S04]  /*47b0*/  FADD R44, R20, R81 ;  /* 0x00000051142c7221 */ /* 0x020fc80000000000 */
[----:B--2---:R-:W-:-:S03]  /*47c0*/  FADD R44, R19, R44 ;  /* 0x0000002c132c7221 */ /* 0x004fc60000000000 */
[----:B------:R-:W2:Y:S08]  /*47d0*/  MUFU.EX2 R25, R25 ;  /* 0x0000001900197308 */ /* 0x000eb00000000800 */
[----:B------:R1:W-:Y:S08]  /*47e0*/  MUFU.EX2 R46, R37 ;  /* 0x00000025002e7308 */ /* 0x0003f00000000800 */
[----:B------:R-:W5:Y:S01]  /*47f0*/  MUFU.EX2 R26, R26 ;  /* 0x0000001a001a7308 */ /* 0x000f620000000800 */
[----:B-1----:R-:W-:-:S04]  /*4800*/  FADD R37, R21, R44 ;  /* 0x0000002c15257221 */ /* 0x002fc80000000000 */
[----:B0-----:R-:W-:Y:S01]  /*4810*/  FADD R36, R22, R37 ;  /* 0x0000002516247221 */ /* 0x001fe20000000000 */
[----:B------:R-:W-:Y:S02]  /*4820*/  FMUL R37, R49, 1.4426950216293334961 ;  /* 0x3fb8aa3b31257820 */ /* 0x000fe40000400000 */
[----:B------:R-:W0:Y:S01]  /*4830*/  MUFU.EX2 R27, R27 ;  /* 0x0000001b001b7308 */ /* 0x000e220000000800 */
[----:B----4-:R-:W-:Y:S01]  /*4840*/  FADD R81, R23, R36 ;  /* 0x0000002417517221 */ /* 0x010fe20000000000 */
[----:B------:R-:W-:-:S04]  /*4850*/  FFMA R36, R50, UR31, -R3 ;  /* 0x0000001f32247c23 */ /* 0x000fc80008000803 */
[----:B------:R-:W-:Y:S02]  /*4860*/  FMUL R49, R36, 1.4426950216293334961 ;  /* 0x3fb8aa3b24317820 */ /* 0x000fe40000400000 */
[----:B------:R-:W1:Y:S08]  /*4870*/  MUFU.EX2 R28, R28 ;  /* 0x0000001c001c7308 */ /* 0x000e700000000800 */
[----:B------:R4:W-:Y:S08]  /*4880*/  MUFU.EX2 R47, R38 ;  /* 0x00000026002f7308 */ /* 0x0009f00000000800 */
[----:B------:R-:W1:Y:S01]  /*4890*/  MUFU.EX2 R29, R29 ;  /* 0x0000001d001d7308 */ /* 0x000e620000000800 */
[----:B----4-:R-:W-:-:S04]  /*48a0*/  FADD R38, R24, R81 ;  /* 0x0000005118267221 */ /* 0x010fc80000000000 */
[----:B--2---:R-:W-:Y:S01]  /*48b0*/  FADD R81, R25, R38 ;  /* 0x0000002619517221 */ /* 0x004fe20000000000 */
[----:B------:R-:W-:Y:S02]  /*48c0*/  FMUL R38, R51, 1.4426950216293334961 ;  /* 0x3fb8aa3b33267820 */ /* 0x000fe40000400000 */
[----:B------:R-:W2:Y:S01]  /*48d0*/  MUFU.EX2 R30, R30 ;  /* 0x0000001e001e7308 */ /* 0x000ea20000000800 */
[----:B-----5:R-:W-:-:S04]  /*48e0*/  FADD R36, R26, R81 ;  /* 0x000000511a247221 */ /* 0x020fc80000000000 */
[----:B0-----:R-:W-:Y:S01]  /*48f0*/  FADD R81, R27, R36 ;  /* 0x000000241b517221 */ /* 0x001fe20000000000 */
[----:B------:R-:W-:Y:S02]  /*4900*/  FFMA R36, R52, UR31, -R3 ;  /* 0x0000001f34247c23 */ /* 0x000fe40008000803 */
[----:B------:R-:W0:Y:S01]  /*4910*/  MUFU.EX2 R31, R31 ;  /* 0x0000001f001f7308 */ /* 0x000e220000000800 */
[----:B-1----:R-:W-:Y:S01]  /*4920*/  FADD R44, R28, R81 ;  /* 0x000000511c2c7221 */ /* 0x002fe20000000000 */
[----:B------:R-:W-:-:S06]  /*4930*/  FMUL R51, R36, 1.4426950216293334961 ;  /* 0x3fb8aa3b24337820 */ /* 0x000fcc0000400000 */
[----:B------:R-:W1:Y:S08]  /*4940*/  MUFU.EX2 R32, R32 ;  /* 0x0000002000207308 */ /* 0x000e700000000800 */
[----:B------:R-:W4:Y:S08]  /*4950*/  MUFU.EX2 R33, R33 ;  /* 0x0000002100217308 */ /* 0x000f300000000800 */
[----:B------:R5:W-:Y:S08]  /*4960*/  MUFU.EX2 R50, R37 ;  /* 0x0000002500327308 */ /* 0x000bf00000000800 */
[----:B------:R-:W3:Y:S01]  /*4970*/  MUFU.EX2 R34, R34 ;  /* 0x0000002200227308 */ /* 0x000ee20000000800 */
[----:B-----5:R-:W-:-:S04]  /*4980*/  FADD R37, R29, R44 ;  /* 0x0000002c1d257221 */ /* 0x020fc80000000000 */
[----:B--2---:R-:W-:Y:S01]  /*4990*/  FADD R36, R30, R37 ;  /* 0x000000251e247221 */ /* 0x004fe20000000000 */
[----:B------:R-:W-:Y:S02]  /*49a0*/  FMUL R37, R53, 1.4426950216293334961 ;  /* 0x3fb8aa3b35257820 */ /* 0x000fe40000400000 */
[----:B------:R-:W2:Y:S01]  /*49b0*/  MUFU.EX2 R35, R35 ;  /* 0x0000002300237308 */ /* 0x000ea20000000800 */
[----:B0-----:R-:W-:Y:S01]  /*49c0*/  FADD R81, R31, R36 ;  /* 0x000000241f517221 */ /* 0x001fe20000000000 */
[----:B------:R-:W-:-:S03]  /*49d0*/  FFMA R36, R54, UR31, -R3 ;  /* 0x0000001f36247c23 */ /* 0x000fc60008000803 */
[----:B-1----:R-:W-:Y:S01]  /*49e0*/  FADD R44, R32, R81 ;  /* 0x00000051202c7221 */ /* 0x002fe20000000000 */
[----:B------:R-:W-:Y:S02]  /*49f0*/  FMUL R53, R36, 1.4426950216293334961 ;  /* 0x3fb8aa3b24357820 */ /* 0x000fe40000400000 */
[----:B------:R-:W0:Y:S01]  /*4a00*/  MUFU.EX2 R77, R77 ;  /* 0x0000004d004d7308 */ /* 0x000e220000000800 */
[----:B----4-:R-:W-:-:S04]  /*4a10*/  FADD R81, R33, R44 ;  /* 0x0000002c21517221 */ /* 0x010fc80000000000 */
[----:B---3--:R-:W-:Y:S01]  /*4a20*/  FADD R36, R34, R81 ;  /* 0x0000005122247221 */ /* 0x008fe20000000000 */
[----:B------:R-:W-:Y:S01]  /*4a30*/  FMUL R81, R57, 1.4426950216293334961 ;  /* 0x3fb8aa3b39517820 */ /* 0x000fe20000400000 */
[----:B------:R-:W-:Y:S01]  /*4a40*/  FMUL R57, R58, 1.4426950216293334961 ;  /* 0x3fb8aa3b3a397820 */ /* 0x000fe20000400000 */
[----:B------:R1:W-:Y:S01]  /*4a50*/  MUFU.EX2 R52, R38 ;  /* 0x0000002600347308 */ /* 0x0003e20000000800 */
[----:B--2---:R-:W-:-:S07]  /*4a60*/  FADD R36, R35, R36 ;  /* 0x0000002423247221 */ /* 0x004fce0000000000 */
[----:B------:R2:W-:Y:S01]  /*4a70*/  MUFU.EX2 R54, R37 ;  /* 0x0000002500367308 */ /* 0x0005e20000000800 */
[----:B-1----:R-:W-:Y:S01]  /*4a80*/  FMUL R38, R55, 1.4426950216293334961 ;  /* 0x3fb8aa3b37267820 */ /* 0x002fe20000400000 */
[----:B0-----:R-:W-:Y:S01]  /*4a90*/  FADD R55, R77, R36 ;  /* 0x000000244d377221 */ /* 0x001fe20000000000 */
[----:B------:R-:W-:-:S03]  /*4aa0*/  FFMA R36, R56, UR31, -R3 ;  /* 0x0000001f38247c23 */ /* 0x000fc60008000803 */
[----:B------:R-:W-:Y:S01]  /*4ab0*/  FADD R44, R78, R55 ;  /* 0x000000374e2c7221 */ /* 0x000fe20000000000 */
[----:B------:R-:W-:Y:S01]  /*4ac0*/  FMUL R36, R36, 1.4426950216293334961 ;  /* 0x3fb8aa3b24247820 */ /* 0x000fe20000400000 */
[----:B------:R-:W0:Y:S02]  /*4ad0*/  MUFU.EX2 R79, R79 ;  /* 0x0000004f004f7308 */ /* 0x000e240000000800 */
[----:B--2---:R-:W-:-:S04]  /*4ae0*/  FADD R37, R39, R44 ;  /* 0x0000002c27257221 */ /* 0x004fc80000000000 */
[----:B------:R-:W-:Y:S02]  /*4af0*/  FADD R44, R40, R37 ;  /* 0x00000025282c7221 */ /* 0x000fe40000000000 */
[----:B------:R1:W-:Y:S02]  /*4b00*/  MUFU.EX2 R56, R38 ;  /* 0x0000002600387308 */ /* 0x0003e40000000800 */
[----:B------:R-:W-:-:S06]  /*4b10*/  FADD R37, R41, R44 ;  /* 0x0000002c29257221 */ /* 0x000fcc0000000000 */
[----:B------:R-:W2:Y:S01]  /*4b20*/  MUFU.EX2 R80, R80 ;  /* 0x0000005000507308 */ /* 0x000ea20000000800 */
[----:B-1----:R-:W-:-:S04]  /*4b30*/  FADD R38, R42, R37 ;  /* 0x000000252a267221 */ /* 0x002fc80000000000 */
[----:B------:R-:W-:-:S03]  /*4b40*/  FADD R38, R43, R38 ;  /* 0x000000262b267221 */ /* 0x000fc60000000000 */
[----:B------:R-:W1:Y:S01]  /*4b50*/  MUFU.EX2 R48, R48 ;  /* 0x0000003000307308 */ /* 0x000e620000000800 */
[----:B0-----:R-:W-:-:S04]  /*4b60*/  FADD R38, R79, R38 ;  /* 0x000000264f267221 */ /* 0x001fc80000000000 */
[----:B------:R-:W-:-:S03]  /*4b70*/  FADD R37, R45, R38 ;  /* 0x000000262d257221 */ /* 0x000fc60000000000 */
[----:B------:R0:W-:Y:S08]  /*4b80*/  MUFU.EX2 R55, R36 ;  /* 0x0000002400377308 */ /* 0x0001f00000000800 */
[----:B------:R-:W3:Y:S01]  /*4b90*/  MUFU.EX2 R49, R49 ;  /* 0x0000003100317308 */ /* 0x000ee20000000800 */
[----:B0-----:R-:W-:-:S04]  /*4ba0*/  FADD R36, R46, R37 ;  /* 0x000000252e247221 */ /* 0x001fc80000000000 */
[----:B------:R-:W-:Y:S01]  /*4bb0*/  FADD R37, R47, R36 ;  /* 0x000000242f257221 */ /* 0x000fe20000000000 */
[----:B------:R-:W-:Y:S02]  /*4bc0*/  FFMA R36, R62, UR31, -R3 ;  /* 0x0000001f3e247c23 */ /* 0x000fe40008000803 */
[----:B------:R-:W0:Y:S01]  /*4bd0*/  MUFU.EX2 R51, R51 ;  /* 0x0000003300337308 */ /* 0x000e220000000800 */
[----:B--2---:R-:W-:Y:S01]  /*4be0*/  FADD R83, R80, R37 ;  /* 0x0000002550537221 */ /* 0x004fe20000000000 */
[----:B------:R-:W-:Y:S01]  /*4bf0*/  FMUL R37, R61, 1.4426950216293334961 ;  /* 0x3fb8aa3b3d257820 */ /* 0x000fe20000400000 */
[----:B------:R-:W-:Y:S02]  /*4c00*/  FMUL R61, R36, 1.4426950216293334961 ;  /* 0x3fb8aa3b243d7820 */ /* 0x000fe40000400000 */
[----:B-1----:R-:W-:-:S03]  /*4c10*/  FADD R83, R48, R83 ;  /* 0x0000005330537221 */ /* 0x002fc60000000000 */
[----:B------:R3:W-:Y:S01]  /*4c20*/  MUFU.EX2 R82, R59 ;  /* 0x0000003b00527308 */ /* 0x0007e20000000800 */
[----:B------:R-:W-:-:S07]  /*4c30*/  FADD R38, R50, R83 ;  /* 0x0000005332267221 */ /* 0x000fce0000000000 */
[----:B------:R-:W1:Y:S01]  /*4c40*/  MUFU.EX2 R53, R53 ;  /* 0x0000003500357308 */ /* 0x000e620000000800 */
[----:B---3--:R-:W-:-:S04]  /*4c50*/  FADD R59, R49, R38 ;  /* 0x00000026313b7221 */ /* 0x008fc80000000000 */
[----:B------:R-:W-:-:S03]  /*4c60*/  FADD R36, R52, R59 ;  /* 0x0000003b34247221 */ /* 0x000fc60000000000 */
[----:B------:R-:W2:Y:S01]  /*4c70*/  MUFU.EX2 R81, R81 ;  /* 0x0000005100517308 */ /* 0x000ea20000000800 */
[----:B0-----:R-:W-:Y:S01]  /*4c80*/  FADD R59, R51, R36 ;  /* 0x00000024333b7221 */ /* 0x001fe20000000000 */
[----:B------:R-:W-:-:S03]  /*4c90*/  FADD R36, -R3, R76 ;  /* 0x0000004c03247221 */ /* 0x000fc60000000100 */
[----:B------:R-:W-:Y:S01]  /*4ca0*/  FADD R38, R54, R59 ;  /* 0x0000003b36267221 */ /* 0x000fe20000000000 */
[----:B------:R-:W-:Y:S02]  /*4cb0*/  FMUL R36, R36, 1.4426950216293334961 ;  /* 0x3fb8aa3b24247820 */ /* 0x000fe40000400000 */
[----:B------:R1:W-:Y:S08]  /*4cc0*/  MUFU.EX2 R62, R37 ;  /* 0x00000025003e7308 */ /* 0x0003f00000000800 */
[----:B------:R-:W0:Y:S01]  /*4cd0*/  MUFU.EX2 R36, R36 ;  /* 0x0000002400247308 */ /* 0x000e220000000800 */
[----:B-1----:R-:W-:-:S04]  /*4ce0*/  FADD R37, R53, R38 ;  /* 0x0000002635257221 */ /* 0x002fc80000000000 */
[----:B------:R-:W-:-:S03]  /*4cf0*/  FADD R38, R56, R37 ;  /* 0x0000002538267221 */ /* 0x000fc60000000000 */
[----:B------:R-:W1:Y:S01]  /*4d00*/  MUFU.EX2 R57, R57 ;  /* 0x0000003900397308 */ /* 0x000e620000000800 */
[----:B------:R-:W-:-:S04]  /*4d10*/  FADD R38, R55, R38 ;  /* 0x0000002637267221 */ /* 0x000fc80000000000 */
[----:B--2---:R-:W-:-:S03]  /*4d20*/  FADD R38, R81, R38 ;  /* 0x0000002651267221 */ /* 0x004fc60000000000 */
[----:B------:R-:W2:Y:S01]  /*4d30*/  MUFU.EX2 R60, R60 ;  /* 0x0000003c003c7308 */ /* 0x000ea20000000800 */
[----:B0-----:R0:W-:Y:S07]  /*4d40*/  STSM.16.M88 [R118+0x2000], R36 ;  /* 0x0020002476007844 */ /* 0x0011ee0000000000 */
[----:B------:R-:W3:Y:S01]  /*4d50*/  MUFU.EX2 R61, R61 ;  /* 0x0000003d003d7308 */ /* 0x000ee20000000800 */
[----:B-1----:R-:W-:Y:S01]  /*4d60*/  FADD R37, R57, R38 ;  /* 0x0000002639257221 */ /* 0x002fe20000000000 */
[----:B------:R-:W-:Y:S03]  /*4d70*/  BAR.SYNC.DEFER_BLOCKING 0x0 ;  /* 0x0000000000007b1d */ /* 0x000fe60000010000 */
[----:B------:R-:W-:-:S03]  /*4d80*/  FADD R37, R82, R37 ;  /* 0x0000002552257221 */ /* 0x000fc60000000000 */
[----:B------:R-:W1:Y:S01]  /*4d90*/  MUFU.EX2 R63, R63 ;  /* 0x0000003f003f7308 */ /* 0x000e620000000800 */
[----:B--2---:R-:W-:-:S04]  /*4da0*/  FADD R37, R60, R37 ;  /* 0x000000253c257221 */ /* 0x004fc80000000000 */
[----:B------:R-:W-:-:S03]  /*4db0*/  FADD R44, R62, R37 ;  /* 0x000000253e2c7221 */ /* 0x000fc60000000000 */
[----:B------:R-:W2:Y:S01]  /*4dc0*/  MUFU.EX2 R64, R64 ;  /* 0x0000004000407308 */ /* 0x000ea20000000800 */
[----:B---3--:R-:W-:-:S07]  /*4dd0*/  FADD R44, R61, R44 ;  /* 0x0000002c3d2c7221 */ /* 0x008fce0000000000 */
[----:B------:R-:W3:Y:S01]  /*4de0*/  MUFU.EX2 R65, R65 ;  /* 0x0000004100417308 */ /* 0x000ee20000000800 */
[----:B-1----:R-:W-:Y:S01]  /*4df0*/  FADD R37, R63, R44 ;  /* 0x0000002c3f257221 */ /* 0x002fe20000000000 */
[----:B------:R0:W1:Y:S01]  /*4e00*/  LDSM.16.M88 R38, [R117+UR12+0x2000] ;  /* 0x0020000c7526783b */ /* 0x0000620008000000 */
[----:B------:R-:W4:Y:S05]  /*4e10*/  SYNCS.PHASECHK.TRANS64.TRYWAIT P2, [UR15], R75 ;  /* 0x0000004bff0075a7 */ /* 0x000f2a000804110f */
[----:B------:R-:W5:Y:S01]  /*4e20*/  MUFU.EX2 R66, R66 ;  /* 0x0000004200427308 */ /* 0x000f620000000800 */
[----:B--2---:R-:W-:-:S07]  /*4e30*/  FADD R44, R64, R37 ;  /* 0x00000025402c7221 */ /* 0x004fce0000000000 */
[----:B------:R-:W2:Y:S01]  /*4e40*/  MUFU.EX2 R67, R67 ;  /* 0x0000004300437308 */ /* 0x000ea20000000800 */
[----:B---3--:R-:W-:-:S04]  /*4e50*/  FADD R37, R65, R44 ;  /* 0x0000002c41257221 */ /* 0x008fc80000000000 */
[----:B-----5:R-:W-:-:S04]  /*4e60*/  FADD R44, R66, R37 ;  /* 0x00000025422c7221 */ /* 0x020fc80000000000 */
[----:B--2---:R-:W-:-:S05]  /*4e70*/  FADD R37, R67, R44 ;  /* 0x0000002c43257221 */ /* 0x004fca0000000000 */
[----:B------:R0:W2:Y:S01]  /*4e80*/  SHFL.BFLY PT, R44, R37, 0x10, 0x1f ;  /* 0x0e001f00252c7f89 */ /* 0x0000a200000e0000 */
[----:B-1--4-:R-:W-:Y:S05]  /*4e90*/  @!P2 BRA `(.L_x_15) ;  /* 0x000000140038a947 */ /* 0x012fea0003800000 */
.L_x_24:
[----:B------:R-:W-:Y:S01]  /*4ea0*/  IMAD.WIDE R58, R74, 0x2, R98 ;  /* 0x000000024a3a7825 */ /* 0x000fe200078e0262 */
[----:B------:R-:W-:-:S04]  /*4eb0*/  F2FP.F16.F32.PACK_AB R6, R10, R7 ;  /* 0x000000070a06723e */ /* 0x000fc800000000ff */
[----:B------:R1:W3:Y:S02]  /*4ec0*/  LDG.E.U16 R75, desc[UR28][R58.64] ;  /* 0x0000001c3a4b7981 */ /* 0x0002e4000c1e1500 */
[----:B-1----:R-:W-:-:S05]  /*4ed0*/  IMAD.WIDE R58, R74, 0x2, R88 ;  /* 0x000000024a3a7825 */ /* 0x002fca00078e0258 */
[----:B------:R1:W4:Y:S02]  /*4ee0*/  LDG.E.U16 R76, desc[UR28][R58.64] ;  /* 0x0000001c3a4c7981 */ /* 0x000324000c1e1500 */
[----:B-1----:R-:W-:-:S05]  /*4ef0*/  IMAD.WIDE R58, R74, 0x2, R94 ;  /* 0x000000024a3a7825 */ /* 0x002fca00078e025e */
[----:B------:R1:W5:Y:S02]  /*4f00*/  LDG.E.U16 R83, desc[UR28][R58.64] ;  /* 0x0000001c3a537981 */ /* 0x000364000c1e1500 */
[----:B-1----:R-:W-:-:S05]  /*4f10*/  IMAD.WIDE R58, R74, 0x2, R86 ;  /* 0x000000024a3a7825 */ /* 0x002fca00078e0256 */
[----:B--2---:R1:W2:Y:S02]  /*4f20*/  LDG.E.U16 R92, desc[UR28][R58.64] ;  /* 0x0000001c3a5c7981 */ /* 0x0042a4000c1e1500 */
[----:B-1----:R-:W-:-:S05]  /*4f30*/  IMAD.WIDE R58, R74, 0x2, R90 ;  /* 0x000000024a3a7825 */ /* 0x002fca00078e025a */
[----:B------:R1:W2:Y:S02]  /*4f40*/  LDG.E.U16 R93, desc[UR28][R58.64] ;  /* 0x0000001c3a5d7981 */ /* 0x0002a4000c1e1500 */
[----:B-1----:R-:W-:-:S05]  /*4f50*/  IMAD.WIDE R58, R74, 0x2, R70 ;  /* 0x000000024a3a7825 */ /* 0x002fca00078e0246 */
[----:B------:R1:W2:Y:S02]  /*4f60*/  LDG.E.U16 R96, desc[UR28][R58.64] ;  /* 0x0000001c3a607981 */ /* 0x0002a4000c1e1500 */
[----:B-1----:R-:W-:-:S05]  /*4f70*/  IMAD.WIDE R58, R74, 0x2, R84 ;  /* 0x000000024a3a7825 */ /* 0x002fca00078e0254 */
[----:B------:R1:W2:Y:S02]  /*4f80*/  LDG.E.U16 R97, desc[UR28][R58.64] ;  /* 0x0000001c3a617981 */ /* 0x0002a4000c1e1500 */
[----:B-1----:R-:W-:-:S06]  /*4f90*/  IMAD.WIDE R58, R74, 0x2, R68 ;  /* 0x000000024a3a7825 */ /* 0x002fcc00078e0244 */
[----:B------:R-:W2:Y:S01]  /*4fa0*/  LDG.E.U16 R58, desc[UR28][R58.64] ;  /* 0x0000001c3a3a7981 */ /* 0x000ea2000c1e1500 */
[----:B------:R-:W-:Y:S01]  /*4fb0*/  F2FP.F16.F32.PACK_AB R7, R12, R9 ;  /* 0x000000090c07723e */ /* 0x000fe200000000ff */
[----:B------:R-:W-:Y:S01]  /*4fc0*/  ULEA UR15, UR23, UR12, 0x3 ;  /* 0x0000000c170f7291 */ /* 0x000fe2000f8e18ff */
[----:B------:R-:W-:Y:S01]  /*4fd0*/  F2FP.F16.F32.PACK_AB R8, R14, R11 ;  /* 0x0000000b0e08723e */ /* 0x000fe200000000ff */
[----:B0-----:R-:W-:Y:S01]  /*4fe0*/  FADD R37, R37, R44 ;  /* 0x0000002c25257221 */ /* 0x001fe20000000000 */
[----:B------:R-:W-:Y:S01]  /*4ff0*/  F2FP.F16.F32.PACK_AB R9, R16, R13 ;  /* 0x0000000d1009723e */ /* 0x000fe200000000ff */
[----:B------:R-:W-:Y:S01]  /*5000*/  UIADD3 UR15, UPT, UPT, UR15, 0x4000, URZ ;  /* 0x000040000f0f7890 */ /* 0x000fe2000fffe0ff */
[----:B------:R-:W-:Y:S01]  /*5010*/  F2FP.F16.F32.PACK_AB R10, R18, R15 ;  /* 0x0000000f120a723e */ /* 0x000fe200000000ff */
[----:B------:R-:W-:Y:S01]  /*5020*/  UMOV UR7, UR4 ;  /* 0x0000000400077c82 */ /* 0x000fe20008000000 */
        /* <DEDUP_REMOVED lines=24> */
[----:B------:R-:W-:-:S04]  /*51b0*/  F2FP.F16.F32.PACK_AB R35, R67, R66 ;  /* 0x000000424323723e */ /* 0x000fc800000000ff */
[----:B------:R-:W-:Y:S01]  /*51c0*/  STTM.16dp32bit_t0_t15.x32 tmem[UR18], R4 ;  /* 0x00000004000079ed */ /* 0x000fe20008a80012 */
[----:B------:R-:W-:Y:S01]  /*51d0*/  STTM.16dp32bit_t16_t31.x32 tmem[UR18+0x20], R4 ;  /* 0x00002004000079ed */ /* 0x000fe20008aa0012 */
[----:B---3--:R0:W-:Y:S04]  /*51e0*/  STS.U16 [R2+UR12+0x3000], R75 ;  /* 0x0030004b02007988 */ /* 0x0081e8000800040c */
[----:B----4-:R0:W-:Y:S04]  /*51f0*/  STS.U16 [R2+UR12+0x3400], R76 ;  /* 0x0034004c02007988 */ /* 0x0101e8000800040c */
[----:B-----5:R0:W-:Y:S04]  /*5200*/  STS.U16 [R122+UR12+0x3100], R83 ;  /* 0x003100537a007988 */ /* 0x0201e8000800040c */
[----:B--2---:R0:W-:Y:S04]  /*5210*/  STS.U16 [R122+UR12+0x3500], R92 ;  /* 0x0035005c7a007988 */ /* 0x0041e8000800040c */
[----:B------:R0:W-:Y:S04]  /*5220*/  STS.U16 [R121+UR12+0x3200], R93 ;  /* 0x0032005d79007988 */ /* 0x0001e8000800040c */
[----:B------:R0:W-:Y:S04]  /*5230*/  STS.U16 [R121+UR12+0x3600], R96 ;  /* 0x0036006079007988 */ /* 0x0001e8000800040c */
[----:B------:R0:W-:Y:S04]  /*5240*/  STS.U16 [R120+UR12+0x3300], R97 ;  /* 0x0033006178007988 */ /* 0x0001e8000800040c */
[----:B------:R0:W-:Y:S01]  /*5250*/  STS.U16 [R120+UR12+0x3700], R58 ;  /* 0x0037003a78007988 */ /* 0x0001e2000800040c */
[----:B------:R-:W1:Y:S02]  /*5260*/  FENCE.VIEW.ASYNC.T ;  /* 0x00000000000073c6 */ /* 0x000e640000000200 */
[----:B-1----:R-:W-:Y:S06]  /*5270*/  BAR.SYNC.DEFER_BLOCKING 0x0 ;  /* 0x0000000000007b1d */ /* 0x002fec0000010000 */
[----:B------:R-:W1:Y:S01]  /*5280*/  LDTM.x8 R4, tmem[UR13] ;  /* 0x0000000d000479ee */ /* 0x000e6200081c0000 */
[----:B------:R-:W-:Y:S01]  /*5290*/  NOP ;  /* 0x0000000000007918 */ /* 0x000fe20000000000 */
[C---:B-1----:R-:W-:Y:S01]  /*52a0*/  FMUL R4, R38.reuse, R4 ;  /* 0x0000000426047220 */ /* 0x042fe20000400000 */
[C---:B------:R-:W-:Y:S01]  /*52b0*/  FMUL R5, R38.reuse, R5 ;  /* 0x0000000526057220 */ /* 0x040fe20000400000 */
[C---:B------:R-:W-:Y:S01]  /*52c0*/  FMUL R6, R38.reuse, R6 ;  /* 0x0000000626067220 */ /* 0x040fe20000400000 */
[C---:B------:R-:W-:Y:S01]  /*52d0*/  FMUL R7, R38.reuse, R7 ;  /* 0x0000000726077220 */ /* 0x040fe20000400000 */
[C---:B------:R-:W-:Y:S01]  /*52e0*/  FMUL R8, R38.reuse, R8 ;  /* 0x0000000826087220 */ /* 0x040fe20000400000 */
[C---:B------:R-:W-:Y:S01]  /*52f0*/  FMUL R9, R38.reuse, R9 ;  /* 0x0000000926097220 */ /* 0x040fe20000400000 */
[C---:B------:R-:W-:Y:S01]  /*5300*/  FMUL R10, R38.reuse, R10 ;  /* 0x0000000a260a7220 */ /* 0x040fe20000400000 */
[----:B------:R-:W-:-:S04]  /*5310*/  FMUL R11, R38, R11 ;  /* 0x0000000b260b7220 */ /* 0x000fc80000400000 */
[----:B------:R0:W-:Y:S01]  /*5320*/  STTM.x8 tmem[UR13], R4 ;  /* 0x00000004000079ed */ /* 0x0001e200081c000d */
[----:B------:R-:W1:Y:S02]  /*5330*/  FENCE.VIEW.ASYNC.T ;  /* 0x00000000000073c6 */ /* 0x000e640000000200 */
[----:B-1----:R-:W-:Y:S06]  /*5340*/  BAR.SYNC.DEFER_BLOCKING 0x0 ;  /* 0x0000000000007b1d */ /* 0x002fec0000010000 */
[----:B------:R1:W-:Y:S06]  /*5350*/  MEMBAR.ALL.CTA ;  /* 0x0000000000007992 */ /* 0x0003ec0000008000 */
[----:B-1----:R-:W1:Y:S02]  /*5360*/  FENCE.VIEW.ASYNC.S ;  /* 0x00000000000073c6 */ /* 0x002e640000000000 */
[----:B-1----:R-:W-:Y:S06]  /*5370*/  BAR.SYNC.DEFER_BLOCKING 0x0 ;  /* 0x0000000000007b1d */ /* 0x002fec0000010000 */
[----:B------:R-:W-:Y:S05]  /*5380*/  BRA.U UP1, `(.L_x_16) ;  /* 0x0000000101947547 */ /* 0x000fea000b800000 */
[----:B------:R-:W-:Y:S02]  /*5390*/  UIADD3 UR25, UPT, UPT, UR11, 0x98, URZ ;  /* 0x000000980b197890 */ /* 0x000fe4000fffe0ff */
[----:B------:R-:W-:Y:S02]  /*53a0*/  UIADD3 UR58, UPT, UPT, UR11, 0xa0, URZ ;  /* 0x000000a00b3a7890 */ /* 0x000fe4000fffe0ff */
[----:B------:R-:W-:Y:S02]  /*53b0*/  UIADD3 UR59, UPT, UPT, UR11, 0xa8, URZ ;  /* 0x000000a80b3b7890 */ /* 0x000fe4000fffe0ff */
[----:B------:R-:W-:Y:S02]  /*53c0*/  UIADD3 UR60, UPT, UPT, UR11, 0xb0, URZ ;  /* 0x000000b00b3c7890 */ /* 0x000fe4000fffe0ff */
[----:B------:R-:W-:Y:S02]  /*53d0*/  UIADD3 UR61, UPT, UPT, UR11, 0xb8, URZ ;  /* 0x000000b80b3d7890 */ /* 0x000fe4000fffe0ff */
[----:B------:R-:W-:Y:S01]  /*53e0*/  UIADD3 UR62, UPT, UPT, UR11, 0xc0, URZ ;  /* 0x000000c00b3e7890 */ /* 0x000fe2000fffe0ff */
[----:B------:R-:W-:Y:S01]  /*53f0*/  UMOV UR8, 0x0 ;  /* 0x0000000000087882 */ /* 0x000fe20000000000 */
[----:B------:R-:W-:Y:S01]  /*5400*/  UMOV UR9, 0x8040010 ;  /* 0x0804001000097882 */ /* 0x000fe20000000000 */
[----:B------:R-:W-:Y:S01]  /*5410*/  UMOV UR21, 0x40004040 ;  /* 0x4000404000157882 */ /* 0x000fe20000000000 */
[----:B------:R-:W-:-:S02]  /*5420*/  UIADD3 UR63, UPT, UPT, UR11, 0xc8, URZ ;  /* 0x000000c80b3f7890 */ /* 0x000fc4000fffe0ff */
[----:B------:R1:W-:Y:S01]  /*5430*/  UTCHMMA tmem[UR16], gdesc[UR20], tmem[UR11], tmem[UR8], idesc[UR9], UPT ;  /* 0x00ff0814100079ea */ /* 0x0003e2000b80000b */
[----:B------:R-:W-:Y:S01]  /*5440*/  UMOV UR26, 0x0 ;  /* 0x00000000001a7882 */ /* 0x000fe20000000000 */
        /* <DEDUP_REMOVED lines=14> */
[----:B------:R-:W-:Y:S01]  /*5530*/  UMOV UR4, UR15 ;  /* 0x0000000f00047c82 */ /* 0x000fe20008000000 */
[----:B------:R-:W-:Y:S01]  /*5540*/  UMOV UR5, URZ ;  /* 0x000000ff00057c82 */ /* 0x000fe20008000000 */
[----:B------:R1:W-:Y:S01]  /*5550*/  UTCHMMA tmem[UR60], gdesc[UR38], tmem[UR11], tmem[UR50], idesc[UR51], UPT ;  /* 0x00ff32263c0079ea */ /* 0x0003e2000b80000b */
[----:B------:R-:W-:Y:S01]  /*5560*/  UMOV UR56, 0x0 ;  /* 0x0000000000387882 */ /* 0x000fe20000000000 */
[----:B------:R-:W-:Y:S01]  /*5570*/  UMOV UR57, 0x8040010 ;  /* 0x0804001000397882 */ /* 0x000fe20000000000 */
[----:B------:R1:W-:Y:S01]  /*5580*/  UTCHMMA tmem[UR61], gdesc[UR40], tmem[UR11], tmem[UR52], idesc[UR53], UPT ;  /* 0x00ff34283d0079ea */ /* 0x0003e2000b80000b */
[----:B------:R-:W-:Y:S01]  /*5590*/  UMOV UR4, UR4 ;  /* 0x0000000400047c82 */ /* 0x000fe20008000000 */
[----:B------:R1:W-:Y:S01]  /*55a0*/  UTCHMMA tmem[UR62], gdesc[UR42], tmem[UR11], tmem[UR54], idesc[UR55], UPT ;  /* 0x00ff362a3e0079ea */ /* 0x0003e2000b80000b */
[----:B------:R1:W-:Y:S01]  /*55b0*/  UTCHMMA tmem[UR63], gdesc[UR44], tmem[UR11], tmem[UR56], idesc[UR57], UPT ;  /* 0x00ff382c3f0079ea */ /* 0x0003e2000b80000b */
[----:B------:R1:W-:Y:S01]  /*55c0*/  UTCBAR [UR4], URZ ;  /* 0x000000ff040073e9 */ /* 0x0003e200080000ff */
[----:B------:R-:W-:Y:S01]  /*55d0*/  NOP ;  /* 0x0000000000007918 */ /* 0x000fe20000000000 */
.L_x_16:
[----:B------:R-:W-:Y:S01]  /*55e0*/  UIADD3 UR23, UPT, UPT, UR23, 0x1, URZ ;  /* 0x0000000117177890 */ /* 0x000fe2000fffe0ff */
[----:B------:R-:W-:Y:S01]  /*55f0*/  FFMA R72, R36, R72, R37 ;  /* 0x0000004824487223 */ /* 0x000fe20000000025 */
[----:B------:R-:W-:Y:S01]  /*5600*/  UIADD3 UR6, UPT, UPT, UR6, 0x80, URZ ;  /* 0x0000008006067890 */ /* 0x000fe2000fffe0ff */
[----:B------:R-:W-:Y:S01]  /*5610*/  IADD3 R74, PT, PT, R74, UR19, RZ ;  /* 0x000000134a4a7c10 */ /* 0x000fe2000fffe0ff */
[----:B------:R-:W-:Y:S01]  /*5620*/  UISETP.GT.AND UP2, UPT, UR23, 0x1, UPT ;  /* 0x000000011700788c */ /* 0x000fe2000bf44270 */
[----:B------:R-:W-:Y:S02]  /*5630*/  IADD3 R73, PT, PT, R116, R73, RZ ;  /* 0x0000004974497210 */ /* 0x000fe40007ffe0ff */
[----:B0-----:R-:W-:Y:S01]  /*5640*/  MOV R75, UR7 ;  /* 0x00000007004b7c02 */ /* 0x001fe20008000f00 */
[----:B-1----:R-:W-:Y:S01]  /*5650*/  USEL UR4, URZ, 0x1, !UP2 ;  /* 0x00000001ff047887 */ /* 0x002fe2000d000000 */
[----:B------:R-:W-:Y:S01]  /*5660*/  MOV R76, R3 ;  /* 0x00000003004c7202 */ /* 0x000fe20000000f00 */
[----:B------:R-:W-:-:S02]  /*5670*/  USEL UR23, UR23, URZ, !UP2 ;  /* 0x000000ff17177287 */ /* 0x000fc4000d000000 */
[----:B------:R-:W-:Y:S02]  /*5680*/  UISETP.GE.AND UP2, UPT, UR6, UR17, UPT ;  /* 0x000000110600728c */ /* 0x000fe4000bf46270 */
[----:B------:R-:W-:-:S07]  /*5690*/  ULOP3.LUT UR4, UR7, UR4, URZ, 0x3c, !UPT ;  /* 0x0000000407047292 */ /* 0x000fce000f8e3cff */
[----:B------:R-:W-:Y:S05]  /*56a0*/  BRA.U !UP2, `(.L_x_17) ;  /* 0xffffffdd0a747547 */ /* 0x000fea000b83ffff */
.L_x_12:
[----:B------:R-:W0:Y:S02]  /*56b0*/  LDCU UR4, c[0x0][0x3f0] ;  /* 0x00007e00ff0477ac */ /* 0x000e240008000800 */
[----:B0-----:R-:W-:-:S09]  /*56c0*/  UISETP.GE.AND UP0, UPT, UR4, 0x1, UPT ;  /* 0x000000010400788c */ /* 0x001fd2000bf06270 */
[----:B------:R-:W-:Y:S05]  /*56d0*/  BRA.U !UP0, `(.L_x_18) ;  /* 0x0000000108107547 */ /* 0x000fea000b800000 */
[----:B------:R-:W-:-:S06]  /*56e0*/  USHF.L.U32 UR7, UR7, 0x1f, URZ ;  /* 0x0000001f07077899 */ /* 0x000fcc00080006ff */
[----:B------:R-:W-:-:S04]  /*56f0*/  MOV R0, UR7 ;  /* 0x0000000700007c02 */ /* 0x000fc80008000f00 */
[----:B------:R-:W0:Y:S02]  /*5700*/  SYNCS.PHASECHK.TRANS64.TRYWAIT P2, [UR15], R0 ;  /* 0x00000000ff0075a7 */ /* 0x000e24000804110f */
[----:B0-----:R-:W-:Y:S05]  /*5710*/  @!P2 BRA `(.L_x_19) ;  /* 0x0000000c0024a947 */ /* 0x001fea0003800000 */
.L_x_18:
[----:B------:R-:W-:Y:S01]  /*5720*/  BAR.SYNC.DEFER_BLOCKING 0x0 ;  /* 0x0000000000007b1d */ /* 0x000fe20000010000 */
[----:B------:R-:W-:Y:S02]  /*5730*/  FSETP.GEU.AND P2, PT, R72, 1.175494350822287508e-38, PT ;  /* 0x008000004800780b */ /* 0x000fe40003f4e000 */
[C---:B------:R-:W-:Y:S02]  /*5740*/  SHF.L.U32 R12, R124.reuse, 0x4, RZ ;  /* 0x000000047c0c7819 */ /* 0x040fe400000006ff */
[----:B------:R-:W-:-:S03]  /*5750*/  SHF.L.U32 R14, R124, 0x2, RZ ;  /* 0x000000027c0e7819 */ /* 0x000fc600000006ff */
[----:B------:R-:W0:Y:S01]  /*5760*/  LDC R26, c[0x0][0x3e8] ;  /* 0x0000fa00ff1a7b82 */ /* 0x000e220000000800 */
[----:B------:R-:W-:Y:S01]  /*5770*/  LOP3.LUT R124, R124, 0x18, RZ, 0xc0, !PT ;  /* 0x000000187c7c7812 */ /* 0x000fe200078ec0ff */
[----:B------:R-:W2:Y:S01]  /*5780*/  LDCU.64 UR4, c[0x0][0x3e0] ;  /* 0x00007c00ff0477ac */ /* 0x000ea20008000a00 */
[----:B------:R-:W-:Y:S02]  /*5790*/  LOP3.LUT R13, R12, 0x870, RZ, 0xc0, !PT ;  /* 0x000008700c0d7812 */ /* 0x000fe400078ec0ff */
[----:B------:R-:W-:Y:S02]  /*57a0*/  LOP3.LUT R16, R14, 0x180, RZ, 0xc0, !PT ;  /* 0x000001800e107812 */ /* 0x000fe400078ec0ff */
[----:B------:R-:W-:Y:S01]  /*57b0*/  LEA R15, R124, UR12, 0x6 ;  /* 0x0000000c7c0f7c11 */ /* 0x000fe2000f8e30ff */
[----:B------:R-:W3:Y:S01]  /*57c0*/  LDC.64 R24, c[0x0][0x398] ;  /* 0x0000e600ff187b82 */ /* 0x000ee20000000a00 */
[----:B------:R-:W-:Y:S02]  /*57d0*/  LOP3.LUT R17, R14, 0x380, RZ, 0xc0, !PT ;  /* 0x000003800e117812 */ /* 0x000fe400078ec0ff */
[----:B------:R-:W-:-:S02]  /*57e0*/  IADD3 R20, PT, PT, R16, R15, R13 ;  /* 0x0000000f10147210 */ /* 0x000fc40007ffe00d */
[----:B------:R-:W-:Y:S02]  /*57f0*/  LOP3.LUT R16, R12, 0x70, RZ, 0xc0, !PT ;  /* 0x000000700c107812 */ /* 0x000fe400078ec0ff */
[----:B------:R-:W-:Y:S01]  /*5800*/  LEA R124, R124, R15, 0x6 ;  /* 0x0000000f7c7c7211 */ /* 0x000fe200078e30ff */
[----:B------:R-:W4:Y:S02]  /*5810*/  @!P1 SYNCS.CCTL.IV [UR12+0x4000] ;  /* 0x00400000ff0099b1 */ /* 0x000f24000800000c */
[----:B----4-:R-:W-:Y:S01]  /*5820*/  BAR.SYNC.DEFER_BLOCKING 0x0 ;  /* 0x0000000000007b1d */ /* 0x010fe20000010000 */
[----:B------:R-:W-:Y:S01]  /*5830*/  IADD3 R124, PT, PT, R17, R124, R16 ;  /* 0x0000007c117c7210 */ /* 0x000fe20007ffe010 */
[----:B--2---:R-:W-:Y:S01]  /*5840*/  UIMAD UR4, UR10, UR4, URZ ;  /* 0x000000040a0472a4 */ /* 0x004fe2000f8e02ff */
[----:B0-----:R-:W-:-:S03]  /*5850*/  IMAD R123, R123, R26, RZ ;  /* 0x0000001a7b7b7224 */ /* 0x001fc600078e02ff */
[----:B------:R-:W-:Y:S01]  /*5860*/  USHF.L.U32 UR6, UR4, 0x1, URZ ;  /* 0x0000000104067899 */ /* 0x000fe200080006ff */
[----:B------:R-:W0:Y:S02]  /*5870*/  @!P1 SYNCS.CCTL.IV [UR12+0x4008] ;  /* 0x00400800ff0099b1 */ /* 0x000e24000800000c */
[----:B0-----:R0:W-:Y:S01]  /*5880*/  STSM.16.M88 [R118], R72 ;  /* 0x0000004876007844 */ /* 0x0011e20000000000 */
[----:B------:R-:W-:Y:S01]  /*5890*/  BAR.SYNC.DEFER_BLOCKING 0x0 ;  /* 0x0000000000007b1d */ /* 0x000fe20000010000 */
[----:B0-----:R-:W-:-:S05]  /*58a0*/  @!P2 FMUL R72, R72, 8388608 ;  /* 0x4b0000004848a820 */ /* 0x001fca0000400000 */
[----:B-1----:R-:W0:Y:S01]  /*58b0*/  LDTM.x8 R4, tmem[UR13] ;  /* 0x0000000d000479ee */ /* 0x002e2200081c0000 */
[----:B------:R-:W-:-:S04]  /*58c0*/  IADD3 R2, PT, PT, R72, -0x3f3504f3, RZ ;  /* 0xc0cafb0d48027810 */ /* 0x000fc80007ffe0ff */
[----:B------:R-:W-:Y:S02]  /*58d0*/  LOP3.LUT R12, R2, 0xff800000, RZ, 0xc0, !PT ;  /* 0xff800000020c7812 */ /* 0x000fe400078ec0ff */
[----:B------:R-:W-:Y:S02]  /*58e0*/  FSEL R2, RZ, -23, P2 ;  /* 0xc1b80000ff027808 */ /* 0x000fe40001000000 */
[-C--:B------:R-:W-:Y:S02]  /*58f0*/  I2FP.F32.S32 R15, R12.reuse ;  /* 0x0000000c000f7245 */ /* 0x080fe40000201400 */
[C---:B------:R-:W-:Y:S01]  /*5900*/  IADD3 R13, PT, PT, R72.reuse, -R12, RZ ;  /* 0x8000000c480d7210 */ /* 0x040fe20007ffe0ff */
[----:B------:R-:W-:Y:S01]  /*5910*/  HFMA2 R12, -RZ, RZ, 1.443359375, -0.2030029296875 ;  /* 0x3dc6b27fff0c7431 */ /* 0x000fe200000001ff */
[----:B------:R-:W-:Y:S01]  /*5920*/  ISETP.GE.U32.AND P2, PT, R72, 0x7f800000, PT ;  /* 0x7f8000004800780c */ /* 0x000fe20003f46070 */
[----:B------:R-:W1:Y:S01]  /*5930*/  LDSM.16.M88 R0, [R117+UR12] ;  /* 0x0000000c7500783b */ /* 0x000e620008000000 */
[----:B------:R-:W-:Y:S01]  /*5940*/  NOP ;  /* 0x0000000000007918 */ /* 0x000fe20000000000 */
[----:B------:R-:W-:Y:S01]  /*5950*/  FFMA.FTZ R2, R15, 1.1920928955078125e-07, R2 ;  /* 0x340000000f027823 */ /* 0x000fe20000010002 */
[----:B------:R-:W-:Y:S01]  /*5960*/  FADD R13, R13, -1 ;  /* 0xbf8000000d0d7421 */ /* 0x000fe20000000000 */
[----:B0-----:R-:W-:Y:S03]  /*5970*/  BAR.SYNC.DEFER_BLOCKING 0x0 ;  /* 0x0000000000007b1d */ /* 0x001fe60000010000 */
[----:B------:R-:W-:-:S04]  /*5980*/  FFMA.FTZ R12, R13, R12, -0.16845393180847167969 ;  /* 0xbe2c7f300d0c7423 */ /* 0x000fc8000001000c */
[----:B------:R-:W-:-:S04]  /*5990*/  FFMA.FTZ R12, R13, R12, 0.1716887056827545166 ;  /* 0x3e2fcf2a0d0c7423 */ /* 0x000fc8000001000c */
[----:B------:R-:W-:-:S04]  /*59a0*/  FFMA.FTZ R12, R13, R12, -0.17900948226451873779 ;  /* 0xbe374e430d0c7423 */ /* 0x000fc8000001000c */
[----:B------:R-:W-:-:S04]  /*59b0*/  FFMA.FTZ R12, R13, R12, 0.20512372255325317383 ;  /* 0x3e520bf40d0c7423 */ /* 0x000fc8000001000c */
[----:B------:R-:W-:-:S04]  /*59c0*/  FFMA.FTZ R12, R13, R12, -0.24046532809734344482 ;  /* 0xbe763c8b0d0c7423 */ /* 0x000fc8000001000c */
[----:B------:R-:W-:-:S04]  /*59d0*/  FFMA.FTZ R12, R13, R12, 0.28857114911079406738 ;  /* 0x3e93bf990d0c7423 */ /* 0x000fc8000001000c */
[----:B------:R-:W-:-:S04]  /*59e0*/  FFMA.FTZ R12, R13, R12, -0.36067417263984680176 ;  /* 0xbeb8aa490d0c7423 */ /* 0x000fc8000001000c */
[----:B------:R-:W-:Y:S01]  /*59f0*/  FFMA.FTZ R12, R13, R12, 0.48089820146560668945 ;  /* 0x3ef6384a0d0c7423 */ /* 0x000fe2000001000c */
[----:B-1----:R-:W-:-:S03]  /*5a00*/  FSETP.GT.AND P1, PT, |R0|, 8.50705917302346158658e+37, PT ;  /* 0x7e8000000000780b */ /* 0x002fc60003f24200 */
[----:B------:R-:W-:Y:S01]  /*5a10*/  FFMA.FTZ R12, R13, R12, -0.72134751081466674805 ;  /* 0xbf38aa3b0d0c7423 */ /* 0x000fe2000001000c */
[----:B------:R-:W-:-:S03]  /*5a20*/  FSETP.GEU.AND P3, PT, |R0|, 1.175494350822287508e-38, PT ;  /* 0x008000000000780b */ /* 0x000fc60003f6e200 */
[----:B------:R-:W-:-:S04]  /*5a30*/  FMUL R12, R13, R12 ;  /* 0x0000000c0d0c7220 */ /* 0x000fc80000400000 */
[----:B------:R-:W-:Y:S02]  /*5a40*/  FMUL R12, R13, R12 ;  /* 0x0000000c0d0c7220 */ /* 0x000fe40000400000 */
[----:B------:R-:W-:Y:S01]  /*5a50*/  @P1 FMUL R0, R0, 0.25 ;  /* 0x3e80000000001820 */ /* 0x000fe20000400000 */
[----:B------:R-:W-:Y:S01]  /*5a60*/  @P1 FMUL R6, R6, 0.25 ;  /* 0x3e80000006061820 */ /* 0x000fe20000400000 */
[----:B------:R-:W-:Y:S01]  /*5a70*/  @P1 FMUL R7, R7, 0.25 ;  /* 0x3e80000007071820 */ /* 0x000fe20000400000 */
[----:B------:R-:W-:Y:S01]  /*5a80*/  @P1 FMUL R4, R4, 0.25 ;  /* 0x3e80000004041820 */ /* 0x000fe20000400000 */
[----:B------:R-:W-:Y:S01]  /*5a90*/  @!P3 FMUL R0, R0, 16777216 ;  /* 0x4b8000000000b820 */ /* 0x000fe20000400000 */
[----:B------:R-:W-:Y:S01]  /*5aa0*/  @P1 FMUL R5, R5, 0.25 ;  /* 0x3e80000005051820 */ /* 0x000fe20000400000 */
[----:B------:R-:W-:Y:S01]  /*5ab0*/  @P1 FMUL R8, R8, 0.25 ;  /* 0x3e80000008081820 */ /* 0x000fe20000400000 */
[----:B------:R-:W-:Y:S01]  /*5ac0*/  @P1 FMUL R9, R9, 0.25 ;  /* 0x3e80000009091820 */ /* 0x000fe20000400000 */
[----:B------:R-:W-:Y:S01]  /*5ad0*/  @P1 FMUL R10, R10, 0.25 ;  /* 0x3e8000000a0a1820 */ /* 0x000fe20000400000 */
[----:B------:R-:W-:Y:S01]  /*5ae0*/  @P1 FMUL R11, R11, 0.25 ;  /* 0x3e8000000b0b1820 */ /* 0x000fe20000400000 */
[----:B------:R-:W0:Y:S01]  /*5af0*/  MUFU.RCP R0, R0 ;  /* 0x0000000000007308 */ /* 0x000e220000001000 */
[----:B------:R-:W-:Y:S01]  /*5b00*/  @!P3 FMUL R6, R6, 16777216 ;  /* 0x4b8000000606b820 */ /* 0x000fe20000400000 */
[----:B------:R-:W-:Y:S01]  /*5b10*/  @!P3 FMUL R7, R7, 16777216 ;  /* 0x4b8000000707b820 */ /* 0x000fe20000400000 */
[----:B------:R-:W-:Y:S01]  /*5b20*/  @!P3 FMUL R4, R4, 16777216 ;  /* 0x4b8000000404b820 */ /* 0x000fe20000400000 */
[----:B------:R-:W-:Y:S01]  /*5b30*/  @!P3 FMUL R5, R5, 16777216 ;  /* 0x4b8000000505b820 */ /* 0x000fe20000400000 */
[----:B------:R-:W-:Y:S01]  /*5b40*/  @!P3 FMUL R8, R8, 16777216 ;  /* 0x4b8000000808b820 */ /* 0x000fe20000400000 */
[----:B------:R-:W-:Y:S01]  /*5b50*/  @!P3 FMUL R9, R9, 16777216 ;  /* 0x4b8000000909b820 */ /* 0x000fe20000400000 */
[----:B------:R-:W-:Y:S01]  /*5b60*/  @!P3 FMUL R10, R10, 16777216 ;  /* 0x4b8000000a0ab820 */ /* 0x000fe20000400000 */
[----:B------:R-:W-:Y:S01]  /*5b70*/  @!P3 FMUL R11, R11, 16777216 ;  /* 0x4b8000000b0bb820 */ /* 0x000fe20000400000 */
[----:B------:R-:W-:Y:S01]  /*5b80*/  FFMA.FTZ R13, R13, 1.4426950216293334961, R12 ;  /* 0x3fb8aa3b0d0d7823 */ /* 0x000fe2000001000c */
[----:B------:R-:W-:-:S03]  /*5b90*/  FSETP.NEU.AND P1, PT, R72, RZ, PT ;  /* 0x000000ff4800720b */ /* 0x000fc60003f2d000 */
[----:B------:R-:W-:Y:S01]  /*5ba0*/  FADD R2, R2, R13 ;  /* 0x0000000d02027221 */ /* 0x000fe20000000000 */
[C---:B0-----:R-:W-:Y:S01]  /*5bb0*/  FMUL R15, R0.reuse, R6 ;  /* 0x00000006000f7220 */ /* 0x041fe20000400000 */
[C---:B------:R-:W-:Y:S01]  /*5bc0*/  FMUL R6, R0.reuse, R7 ;  /* 0x0000000700067220 */ /* 0x040fe20000400000 */
[C---:B------:R-:W-:Y:S01]  /*5bd0*/  FMUL R4, R0.reuse, R4 ;  /* 0x0000000400047220 */ /* 0x040fe20000400000 */
[C---:B------:R-:W-:Y:S01]  /*5be0*/  FMUL R5, R0.reuse, R5 ;  /* 0x0000000500057220 */ /* 0x040fe20000400000 */
[C---:B------:R-:W-:Y:S01]  /*5bf0*/  FMUL R8, R0.reuse, R8 ;  /* 0x0000000800087220 */ /* 0x040fe20000400000 */
[C---:B------:R-:W-:Y:S01]  /*5c00*/  FMUL R9, R0.reuse, R9 ;  /* 0x0000000900097220 */ /* 0x040fe20000400000 */
[C---:B------:R-:W-:Y:S01]  /*5c10*/  FMUL R7, R0.reuse, R10 ;  /* 0x0000000a00077220 */ /* 0x040fe20000400000 */
[----:B------:R-:W-:Y:S01]  /*5c20*/  FMUL R0, R0, R11 ;  /* 0x0000000b00007220 */ /* 0x000fe20000400000 */
[----:B------:R-:W-:Y:S02]  /*5c30*/  F2FP.F16.F32.PACK_AB R16, R15, R4 ;  /* 0x000000040f10723e */ /* 0x000fe400000000ff */
[----:B------:R-:W-:-:S02]  /*5c40*/  F2FP.F16.F32.PACK_AB R17, R6, R5 ;  /* 0x000000050611723e */ /* 0x000fc400000000ff */
[----:B------:R-:W-:Y:S02]  /*5c50*/  F2FP.F16.F32.PACK_AB R18, R7, R8 ;  /* 0x000000080712723e */ /* 0x000fe400000000ff */
[----:B------:R-:W-:Y:S01]  /*5c60*/  F2FP.F16.F32.PACK_AB R19, R0, R9 ;  /* 0x000000090013723e */ /* 0x000fe200000000ff */
[----:B------:R-:W-:Y:S01]  /*5c70*/  IMAD R0, R119, UR5, RZ ;  /* 0x0000000577007c24 */ /* 0x000fe2000f8e02ff */
[----:B------:R-:W-:Y:S01]  /*5c80*/  @P2 MOV R9, 0x7f800000 ;  /* 0x7f80000000092802 */ /* 0x000fe20000000f00 */
[----:B------:R-:W-:Y:S01]  /*5c90*/  UIMAD.WIDE UR4, UR4, 0x2, URZ ;  /* 0x00000002040478a5 */ /* 0x000fe2000f8e02ff */
[----:B------:R-:W-:Y:S01]  /*5ca0*/  LEA R11, R26, R123, 0x1 ;  /* 0x0000007b1a0b7211 */ /* 0x000fe200078e08ff */
[----:B------:R3:W-:Y:S02]  /*5cb0*/  STSM.16.M88.4 [R20], R16 ;  /* 0x0000001014007844 */ /* 0x0007e40000000200 */
[----:B------:R-:W-:Y:S01]  /*5cc0*/  @P2 FFMA.FTZ R2, R72, R9, +INF ;  /* 0x7f80000048022423 */ /* 0x000fe20000010009 */
[----:B------:R-:W-:Y:S01]  /*5cd0*/  LEA R13, R26, R11, 0x1 ;  /* 0x0000000b1a0d7211 */ /* 0x000fe200078e08ff */
[----:B------:R-:W-:Y:S01]  /*5ce0*/  BAR.SYNC.DEFER_BLOCKING 0x0 ;  /* 0x0000000000007b1d */ /* 0x000fe20000010000 */
[C---:B------:R-:W-:Y:S01]  /*5cf0*/  SHF.L.U32 R9, R0.reuse, 0x1, RZ ;  /* 0x0000000100097819 */ /* 0x040fe200000006ff */
[----:B------:R-:W-:Y:S01]  /*5d00*/  IMAD.HI R0, R0, 0x2, RZ ;  /* 0x0000000200007827 */ /* 0x000fe200078e02ff */
[----:B------:R-:W-:-:S02]  /*5d10*/  LEA R14, R26, R13, 0x1 ;  /* 0x0000000d1a0e7211 */ /* 0x000fc400078e08ff */
[----:B------:R-:W-:Y:S01]  /*5d20*/  FSEL R2, R2, -INF , P1 ;  /* 0xff80000002027808 */ /* 0x000fe20000800000 */
[----:B------:R-:W0:Y:S01]  /*5d30*/  LDCU UR4, c[0x0][0x3ec] ;  /* 0x00007d80ff0477ac */ /* 0x000e220008000800 */
[----:B------:R-:W-:-:S03]  /*5d40*/  LEA R15, R26, R14, 0x1 ;  /* 0x0000000e1a0f7211 */ /* 0x000fc600078e08ff */
[----:B------:R-:W-:Y:S01]  /*5d50*/  FFMA R23, R2, 0.69314718246459960938, R3 ;  /* 0x3f31721802177823 */ /* 0x000fe20000000003 */
[----:B---3--:R-:W-:-:S04]  /*5d60*/  IADD3 R20, P1, P2, R9, UR6, R24 ;  /* 0x0000000609147c10 */ /* 0x008fc8000fa3e018 */
[----:B------:R-:W-:Y:S02]  /*5d70*/  IADD3.X R22, PT, PT, R0, UR5, R25, P1, P2 ;  /* 0x0000000500167c10 */ /* 0x000fe40008fe4419 */
[-C--:B------:R-:W-:Y:S02]  /*5d80*/  LEA R8, P2, R11, R20.reuse, 0x1 ;  /* 0x000000140b087211 */ /* 0x080fe400078408ff */
[----:B------:R-:W-:Y:S02]  /*5d90*/  LEA R2, P1, R123, R20, 0x1 ;  /* 0x000000147b027211 */ /* 0x000fe400078208ff */
[----:B------:R-:W-:Y:S01]  /*5da0*/  LEA R0, R26, R15, 0x1 ;  /* 0x0000000f1a007211 */ /* 0x000fe200078e08ff */
[----:B------:R-:W1:Y:S01]  /*5db0*/  LDSM.16.M88.4 R4, [R124] ;  /* 0x000000007c04783b */ /* 0x000e620000000200 */
[----:B------:R-:W-:Y:S01]  /*5dc0*/  LEA.HI.X.SX32 R9, R11, R22, 0x1, P2 ;  /* 0x000000160b097211 */ /* 0x000fe200010f0eff */
[----:B0-----:R-:W-:Y:S01]  /*5dd0*/  UIMAD UR4, UR10, UR4, URZ ;  /* 0x000000040a0472a4 */ /* 0x001fe2000f8e02ff */
[----:B------:R-:W-:-:S02]  /*5de0*/  LEA R10, P3, R13, R20, 0x1 ;  /* 0x000000140d0a7211 */ /* 0x000fc400078608ff */
[----:B------:R-:W-:Y:S01]  /*5df0*/  LEA.HI.X.SX32 R3, R123, R22, 0x1, P1 ;  /* 0x000000167b037211 */ /* 0x000fe200008f0eff */
[----:B------:R-:W-:Y:S01]  /*5e00*/  USHF.L.U32 UR6, UR4, 0x2, URZ ;  /* 0x0000000204067899 */ /* 0x000fe200080006ff */
[-C--:B------:R-:W-:Y:S01]  /*5e10*/  LEA R16, P2, R0, R20.reuse, 0x1 ;  /* 0x0000001400107211 */ /* 0x080fe200078408ff */
[----:B------:R-:W-:Y:S01]  /*5e20*/  UIMAD.WIDE UR4, UR4, 0x4, URZ ;  /* 0x00000004040478a5 */ /* 0x000fe2000f8e02ff */
[----:B------:R-:W-:Y:S02]  /*5e30*/  LEA R12, P1, R14, R20, 0x1 ;  /* 0x000000140e0c7211 */ /* 0x000fe400078208ff */
[----:B------:R-:W-:Y:S02]  /*5e40*/  LEA R19, R26, R0, 0x1 ;  /* 0x000000001a137211 */ /* 0x000fe400078e08ff */
[-C--:B------:R-:W-:Y:S02]  /*5e50*/  LEA.HI.X.SX32 R11, R13, R22.reuse, 0x1, P3 ;  /* 0x000000160d0b7211 */ /* 0x080fe400018f0eff */
[----:B------:R-:W-:-:S02]  /*5e60*/  LEA.HI.X.SX32 R17, R0, R22, 0x1, P2 ;  /* 0x0000001600117211 */ /* 0x000fc400010f0eff */
[----:B------:R-:W-:Y:S02]  /*5e70*/  LEA.HI.X.SX32 R13, R14, R22, 0x1, P1 ;  /* 0x000000160e0d7211 */ /* 0x000fe400008f0eff */
[----:B------:R-:W-:Y:S02]  /*5e80*/  LEA R21, R26, R19, 0x1 ;  /* 0x000000131a157211 */ /* 0x000fe400078e08ff */
[-C--:B------:R-:W-:Y:S02]  /*5e90*/  LEA R14, P1, R15, R20.reuse, 0x1 ;  /* 0x000000140f0e7211 */ /* 0x080fe400078208ff */
[-C--:B------:R-:W-:Y:S02]  /*5ea0*/  LEA R18, P3, R19, R20.reuse, 0x1 ;  /* 0x0000001413127211 */ /* 0x080fe400078608ff */
[----:B------:R-:W-:Y:S02]  /*5eb0*/  LEA R20, P4, R21, R20, 0x1 ;  /* 0x0000001415147211 */ /* 0x000fe400078808ff */
[----:B------:R-:W-:-:S02]  /*5ec0*/  LEA.HI.X.SX32 R15, R15, R22, 0x1, P1 ;  /* 0x000000160f0f7211 */ /* 0x000fc400008f0eff */
[-C--:B------:R-:W-:Y:S02]  /*5ed0*/  LEA.HI.X.SX32 R19, R19, R22.reuse, 0x1, P3 ;  /* 0x0000001613137211 */ /* 0x080fe400018f0eff */
[----:B------:R-:W-:Y:S02]  /*5ee0*/  LEA.HI.X.SX32 R21, R21, R22, 0x1, P4 ;  /* 0x0000001615157211 */ /* 0x000fe400020f0eff */
[----:B------:R-:W-:Y:S02]  /*5ef0*/  ISETP.GE.U32.AND P1, PT, R125, 0x80, PT ;  /* 0x000000807d00780c */ /* 0x000fe40003f26070 */
[----:B-1----:R-:W-:Y:S01]  /*5f00*/  PRMT R0, R4, 0x7632, R0 ;  /* 0x0000763204007816 */ /* 0x002fe20000000000 */
[----:B------:R0:W-:Y:S04]  /*5f10*/  STG.E.U16 desc[UR28][R2.64], R4 ;  /* 0x0000000402007986 */ /* 0x0001e8000c10151c */
[----:B------:R1:W-:Y:S04]  /*5f20*/  STG.E.U16 desc[UR28][R8.64], R0 ;  /* 0x0000000008007986 */ /* 0x0003e8000c10151c */
[----:B------:R2:W-:Y:S01]  /*5f30*/  STG.E.U16 desc[UR28][R10.64], R5 ;  /* 0x000000050a007986 */ /* 0x0005e2000c10151c */
[----:B0-----:R-:W-:-:S02]  /*5f40*/  PRMT R3, R5, 0x7632, R3 ;  /* 0x0000763205037816 */ /* 0x001fc40000000003 */
[----:B-1----:R-:W-:-:S03]  /*5f50*/  PRMT R9, R6, 0x7632, R9 ;  /* 0x0000763206097816 */ /* 0x002fc60000000009 */
[----:B------:R0:W-:Y:S01]  /*5f60*/  STG.E.U16 desc[UR28][R12.64], R3 ;  /* 0x000000030c007986 */ /* 0x0001e2000c10151c */
[----:B------:R-:W-:Y:S01]  /*5f70*/  IMAD.HI R0, R119, 0x4, RZ ;  /* 0x0000000477007827 */ /* 0x000fe200078e02ff */
[----:B--2---:R-:W-:Y:S02]  /*5f80*/  PRMT R11, R7, 0x7632, R11 ;  /* 0x00007632070b7816 */ /* 0x004fe4000000000b */
[----:B------:R-:W-:Y:S01]  /*5f90*/  STG.E.U16 desc[UR28][R14.64], R6 ;  /* 0x000000060e007986 */ /* 0x000fe2000c10151c */
[----:B------:R-:W1:Y:S03]  /*5fa0*/  LDC.64 R4, c[0x0][0x3a0] ;  /* 0x0000e800ff047b82 */ /* 0x000e660000000a00 */
[----:B------:R-:W-:Y:S04]  /*5fb0*/  STG.E.U16 desc[UR28][R16.64], R9 ;  /* 0x0000000910007986 */ /* 0x000fe8000c10151c */
[----:B------:R-:W-:Y:S01]  /*5fc0*/  STG.E.U16 desc[UR28][R18.64], R7 ;  /* 0x0000000712007986 */ /* 0x000fe2000c10151c */
[----:B0-----:R-:W-:-:S03]  /*5fd0*/  SHF.L.U32 R3, R119, 0x2, RZ ;  /* 0x0000000277037819 */ /* 0x001fc600000006ff */
[----:B------:R-:W-:Y:S01]  /*5fe0*/  STG.E.U16 desc[UR28][R20.64], R11 ;  /* 0x0000000b14007986 */ /* 0x000fe2000c10151c */
[----:B------:R-:W-:Y:S01]  /*5ff0*/  BAR.SYNC.DEFER_BLOCKING 0x0 ;  /* 0x0000000000007b1d */ /* 0x000fe20000010000 */
[----:B-1----:R-:W-:-:S04]  /*6000*/  IADD3 R2, P2, P3, R3, UR6, R4 ;  /* 0x0000000603027c10 */ /* 0x002fc8000fb5e004 */
[----:B------:R-:W-:Y:S01]  /*6010*/  IADD3.X R3, PT, PT, R0, UR5, R5, P2, P3 ;  /* 0x0000000500037c10 */ /* 0x000fe200097e6405 */
[----:B------:R-:W-:Y:S02]  /*6020*/  STSM.16.M88 [R118], R23 ;  /* 0x0000001776007844 */ /* 0x000fe40000000000 */
[----:B------:R-:W-:Y:S06]  /*6030*/  BAR.SYNC.DEFER_BLOCKING 0x0 ;  /* 0x0000000000007b1d */ /* 0x000fec0000010000 */
[----:B------:R-:W0:Y:S04]  /*6040*/  LDSM.16.M88 R117, [R117+UR12] ;  /* 0x0000000c7575783b */ /* 0x000e280008000000 */
[----:B0-----:R0:W-:Y:S01]  /*6050*/  @!P1 STG.E desc[UR28][R2.64], R117 ;  /* 0x0000007502009986 */ /* 0x0011e2000c10191c */
[----:B------:R-:W-:Y:S06]  /*6060*/  BAR.SYNC.DEFER_BLOCKING 0x0 ;  /* 0x0000000000007b1d */ /* 0x000fec0000010000 */
[----:B------:R-:W-:Y:S05]  /*6070*/  @P0 BRA `(.L_x_20) ;  /* 0x0000000000a00947 */ /* 0x000fea0003800000 */
[----:B------:R-:W1:Y:S01]  /*6080*/  S2UR UR5, SR_CgaCtaId ;  /* 0x00000000000579c3 */ /* 0x000e620000008800 */
[----:B------:R-:W-:Y:S01]  /*6090*/  NOP ;  /* 0x0000000000007918 */ /* 0x000fe20000000000 */
[----:B------:R-:W-:Y:S01]  /*60a0*/  UMOV UR4, 0x50 ;  /* 0x0000005000047882 */ /* 0x000fe20000000000 */
[----:B------:R-:W-:Y:S02]  /*60b0*/  MOV R0, UR11 ;  /* 0x0000000b00007c02 */ /* 0x000fe40008000f00 */
[----:B0-----:R-:W-:Y:S02]  /*60c0*/  MOV R3, 0xff ;  /* 0x000000ff00037802 */ /* 0x001fe40000000f00 */
[----:B------:R-:W-:Y:S02]  /*60d0*/  LOP3.LUT R0, R0, 0xffff, RZ, 0xc0, !PT ;  /* 0x0000ffff00007812 */ /* 0x000fe400078ec0ff */
[----:B------:R-:W-:Y:S02]  /*60e0*/  MOV R7, 0x1 ;  /* 0x0000000100077802 */ /* 0x000fe40000000f00 */
[----:B------:R-:W-:-:S04]  /*60f0*/  SHF.R.U32.HI R0, RZ, 0x5, R0 ;  /* 0x00000005ff007819 */ /* 0x000fc80000011600 */
[----:B------:R-:W-:Y:S02]  /*6100*/  IADD3 R2, PT, PT, R0, 0x10, RZ ;  /* 0x0000001000027810 */ /* 0x000fe40007ffe0ff */
[----:B------:R-:W-:Y:S01]  /*6110*/  SHF.L.U32 R0, R3, R0, RZ ;  /* 0x0000000003007219 */ /* 0x000fe200000006ff */
[----:B-1----:R-:W-:Y:S01]  /*6120*/  ULEA UR6, UR5, UR4, 0x18 ;  /* 0x0000000405067291 */ /* 0x002fe2000f8ec0ff */
[----:B------:R-:W-:-:S04]  /*6130*/  SHF.L.U32 R3, R7, R2, RZ ;  /* 0x0000000207037219 */ /* 0x000fc800000006ff */
[----:B------:R-:W-:-:S04]  /*6140*/  LOP3.LUT R0, R3, R0, RZ, 0xfc, !PT ;  /* 0x0000000003007212 */ /* 0x000fc800078efcff */
[----:B------:R-:W0:Y:S01]  /*6150*/  LDS R5, [UR6] ;  /* 0x00000006ff057984 */ /* 0x000e220008000800 */
[C---:B------:R-:W-:Y:S02]  /*6160*/  LOP3.LUT R2, R0.reuse, 0xffff, RZ, 0xc0, !PT ;  /* 0x0000ffff00027812 */ /* 0x040fe400078ec0ff */
[----:B0-----:R-:W-:-:S04]  /*6170*/  LOP3.LUT R3, R0, 0xffff, R5, 0x80, !PT ;  /* 0x0000ffff00037812 */ /* 0x001fc800078e8005 */
[----:B------:R-:W-:-:S13]  /*6180*/  ISETP.NE.AND P0, PT, R3, R2, PT ;  /* 0x000000020300720c */ /* 0x000fda0003f05270 */
[----:B------:R-:W-:Y:S05]  /*6190*/  @P0 BRA `(.L_x_21) ;  /* 0x0000000000500947 */ /* 0x000fea0003800000 */
[----:B------:R-:W-:Y:S02]  /*61a0*/  SHF.R.U32.HI R5, RZ, 0x10, R5 ;  /* 0x00000010ff057819 */ /* 0x000fe40000011605 */
[----:B------:R-:W-:-:S04]  /*61b0*/  SHF.R.U32.HI R2, RZ, 0x10, R0 ;  /* 0x00000010ff027819 */ /* 0x000fc80000011600 */
[----:B------:R-:W-:-:S04]  /*61c0*/  LOP3.LUT R5, R5, R2, RZ, 0xc0, !PT ;  /* 0x0000000205057212 */ /* 0x000fc800078ec0ff */
[----:B------:R-:W-:-:S13]  /*61d0*/  ISETP.NE.AND P0, PT, R5, R2, PT ;  /* 0x000000020500720c */ /* 0x000fda0003f05270 */
[----:B------:R-:W-:Y:S05]  /*61e0*/  @P0 BRA `(.L_x_22) ;  /* 0x0000000000300947 */ /* 0x000fea0003800000 */
[----:B------:R-:W-:Y:S01]  /*61f0*/  R2UR UR4, R0 ;  /* 0x00000000000472ca */ /* 0x000fe200000e0000 */
[----:B------:R-:W-:Y:S01]  /*6200*/  VOTEU.ANY UR5, UPT, PT ;  /* 0x0000000000057886 */ /* 0x000fe200038e0100 */
[----:B------:R-:W0:Y:S01]  /*6210*/  S2R R0, SR_LANEID ;  /* 0x0000000000007919 */ /* 0x000e220000000000 */
[----:B------:R-:W-:-:S10]  /*6220*/  UFLO.U32 UR5, UR5 ;  /* 0x00000005000572bd */ /* 0x000fd400080e0000 */
[----:B------:R-:W-:-:S06]  /*6230*/  ULOP3.LUT UR4, URZ, UR4, URZ, 0x33, !UPT ;  /* 0x00000004ff047292 */ /* 0x000fcc000f8e33ff */
[----:B------:R-:W-:-:S04]  /*6240*/  MOV R2, UR4 ;  /* 0x0000000400027c02 */ /* 0x000fc80008000f00 */
[----:B------:R-:W1:Y:S02]  /*6250*/  REDUX UR7, R2 ;  /* 0x00000000020773c4 */ /* 0x000e640000000000 */
[----:B------:R2:W-:Y:S01]  /*6260*/  UTCATOMSWS.AND URZ, UR4 ;  /* 0x0000000400ff79e3 */ /* 0x0005e20008000000 */
[----:B0-----:R-:W-:Y:S02]  /*6270*/  ISETP.EQ.U32.AND P0, PT, R0, UR5, PT ;  /* 0x0000000500007c0c */ /* 0x001fe4000bf02070 */
[----:B-1----:R-:W-:-:S11]  /*6280*/  MOV R0, UR7 ;  /* 0x0000000700007c02 */ /* 0x002fd60008000f00 */
[----:B------:R2:W-:Y:S01]  /*6290*/  @P0 ATOMS.AND RZ, [UR6], R0 ;  /* 0x00000000ffff098c */ /* 0x0005e2000a800006 */
[----:B------:R-:W-:Y:S05]  /*62a0*/  BRA `(.L_x_20) ;  /* 0x0000000000147947 */ /* 0x000fea0003800000 */
.L_x_22:
[----:B------:R-:W-:-:S07]  /*62b0*/  MOV R2, 0x62d0 ;  /* 0x000062d000027802 */ /* 0x000fce0000000f00 */
[----:B------:R-:W-:Y:S05]  /*62c0*/  CALL.REL.NOINC `($__internal_0_$__cuda_sm10x_tcgen05_guardrail_trap_col_being_dealloced_not_returned_by_alloc) ;  /* 0x0000000000447944 */ /* 0x000fea0003c00000 */
[----:B------:R-:W-:Y:S05]  /*62d0*/  BRA `(.L_x_20) ;  /* 0x0000000000087947 */ /* 0x000fea0003800000 */
.L_x_21:
[----:B------:R-:W-:-:S07]  /*62e0*/  MOV R2, 0x6300 ;  /* 0x0000630000027802 */ /* 0x000fce0000000f00 */
[----:B------:R-:W-:Y:S05]  /*62f0*/  CALL.REL.NOINC `($__internal_2_$__cuda_sm10x_tcgen05_guardrail_trap_unallocated_columns_being_dealloced) ;  /* 0x0000000000507944 */ /* 0x000fea0003c00000 */
.L_x_20:
[----:B------:R-:W-:Y:S01]  /*6300*/  NOP ;  /* 0x0000000000007918 */ /* 0x000fe20000000000 */
[----:B--2---:R-:W-:Y:S05]  /*6310*/  EXIT ;  /* 0x000000000000794d */ /* 0x004fea0003800000 */
.L_x_8:
[----:B------:R-:W1:Y:S02]  /*6320*/  SYNCS.PHASECHK.TRANS64.TRYWAIT P4, [UR12+0x2000], RZ ;  /* 0x002000ffff0075a7 */ /* 0x000e64000808110c */
[----:B-1----:R-:W-:Y:S05]  /*6330*/  @!P4 BRA `(.L_x_8) ;  /* 0xfffffffc00f8c947 */ /* 0x002fea000383ffff */
[----:B------:R-:W-:Y:S05]  /*6340*/  BRA `(.L_x_7) ;  /* 0xffffffac00447947 */ /* 0x000fea000383ffff */
.L_x_14:
[----:B------:R-:W2:Y:S02]  /*6350*/  SYNCS.PHASECHK.TRANS64.TRYWAIT P2, [UR12+0x4010], RZ ;  /* 0x004010ffff0075a7 */ /* 0x000ea4000804110c */
[----:B--2---:R-:W-:Y:S05]  /*6360*/  @!P2 BRA `(.L_x_14) ;  /* 0xfffffffc00f8a947 */ /* 0x004fea000383ffff */
[----:B------:R-:W-:Y:S05]  /*6370*/  BRA `(.L_x_23) ;  /* 0xffffffd400007947 */ /* 0x000fea000383ffff */
.L_x_15:
[----:B------:R-:W1:Y:S02]  /*6380*/  SYNCS.PHASECHK.TRANS64.TRYWAIT P2, [UR15], R75 ;  /* 0x0000004bff0075a7 */ /* 0x000e64000804110f */
[----:B-1----:R-:W-:Y:S05]  /*6390*/  @!P2 BRA `(.L_x_15) ;  /* 0xfffffffc00f8a947 */ /* 0x002fea000383ffff */
[----:B------:R-:W-:Y:S05]  /*63a0*/  BRA `(.L_x_24) ;  /* 0xffffffe800bc7947 */ /* 0x000fea000383ffff */
.L_x_19:
[----:B------:R-:W0:Y:S02]  /*63b0*/  SYNCS.PHASECHK.TRANS64.TRYWAIT P2, [UR15], R0 ;  /* 0x00000000ff0075a7 */ /* 0x000e24000804110f */
[----:B0-----:R-:W-:Y:S05]  /*63c0*/  @!P2 BRA `(.L_x_19) ;  /* 0xfffffffc00f8a947 */ /* 0x001fea000383ffff */
[----:B------:R-:W-:Y:S05]  /*63d0*/  BRA `(.L_x_18) ;  /* 0xfffffff000d07947 */ /* 0x000fea000383ffff */
        .weak           $__internal_0_$__cuda_sm10x_tcgen05_guardrail_trap_col_being_dealloced_not_returned_by_alloc
        .type           $__internal_0_$__cuda_sm10x_tcgen05_guardrail_trap_col_being_dealloced_not_returned_by_alloc,@function
        .size           $__internal_0_$__cuda_sm10x_tcgen05_guardrail_trap_col_being_dealloced_not_returned_by_alloc,($__internal_1_$__cuda_sm10x_tcgen05_guardrail_trap_phase_invalid_during_alloc - $__internal_0_$__cuda_sm10x_tcgen05_guardrail_trap_col_being_dealloced_not_returned_by_alloc)
$__internal_0_$__cuda_sm10x_tcgen05_guardrail_trap_col_being_dealloced_not_returned_by_alloc:
[----:B------:R-:W-:Y:S05]  /*63e0*/  BPT.TRAP 0x1 ;  /* 0x000000040000795c */ /* 0x000fea0000300000 */
[----:B------:R-:W-:-:S04]  /*63f0*/  HFMA2 R3, -RZ, RZ, 0, 0 ;  /* 0x00000000ff037431 */ /* 0x000fc800000001ff */
[----:B------:R-:W-:Y:S05]  /*6400*/  RET.REL.NODEC R2 `(attn_fwd) ;  /* 0xffffff9802fc7950 */ /* 0x000fea0003c3ffff */
        .weak           $__internal_1_$__cuda_sm10x_tcgen05_guardrail_trap_phase_invalid_during_alloc
        .type           $__internal_1_$__cuda_sm10x_tcgen05_guardrail_trap_phase_invalid_during_alloc,@function
        .size           $__internal_1_$__cuda_sm10x_tcgen05_guardrail_trap_phase_invalid_during_alloc,($__internal_2_$__cuda_sm10x_tcgen05_guardrail_trap_unallocated_columns_being_dealloced - $__internal_1_$__cuda_sm10x_tcgen05_guardrail_trap_phase_invalid_during_alloc)
$__internal_1_$__cuda_sm10x_tcgen05_guardrail_trap_phase_invalid_during_alloc:
[----:B------:R-:W-:Y:S05]  /*6410*/  BPT.TRAP 0x1 ;  /* 0x000000040000795c */ /* 0x000fea0000300000 */
[----:B------:R-:W-:-:S04]  /*6420*/  MOV R3, 0x0 ;  /* 0x0000000000037802 */ /* 0x000fc80000000f00 */
[----:B------:R-:W-:Y:S05]  /*6430*/  RET.REL.NODEC R2 `(attn_fwd) ;  /* 0xffffff9802f07950 */ /* 0x000fea0003c3ffff */
        .weak           $__internal_2_$__cuda_sm10x_tcgen05_guardrail_trap_unallocated_columns_being_dealloced
        .type           $__internal_2_$__cuda_sm10x_tcgen05_guardrail_trap_unallocated_columns_being_dealloced,@function
        .size           $__internal_2_$__cuda_sm10x_tcgen05_guardrail_trap_unallocated_columns_being_dealloced,(.L_x_28 - $__internal_2_$__cuda_sm10x_tcgen05_guardrail_trap_unallocated_columns_being_dealloced)
$__internal_2_$__cuda_sm10x_tcgen05_guardrail_trap_unallocated_columns_being_dealloced:
[----:B------:R-:W-:Y:S05]  /*6440*/  BPT.TRAP 0x1 ;  /* 0x000000040000795c */ /* 0x000fea0000300000 */
[----:B------:R-:W-:-:S04]  /*6450*/  HFMA2 R3, -RZ, RZ, 0, 0 ;  /* 0x00000000ff037431 */ /* 0x000fc800000001ff */
[----:B------:R-:W-:Y:S05]  /*6460*/  RET.REL.NODEC R2 `(attn_fwd) ;  /* 0xffffff9802e47950 */ /* 0x000fea0003c3ffff */
.L_x_25:
[----:B------:R-:W-:-:S00]  /*6470*/  BRA `(.L_x_25) ;  /* 0xfffffffc00fc7947 */ /* 0x000fc0000383ffff */
[----:B------:R-:W-:-:S00]  /*6480*/  NOP ;  /* 0x0000000000007918 */ /* 0x000fc00000000000 */
[----:B------:R-:W-:-:S00]  /*6490*/  NOP ;  /* 0x0000000000007918 */ /* 0x000fc00000000000 */
[----:B------:R-:W-:-:S00]  /*64a0*/  NOP ;  /* 0x0000000000007918 */ /* 0x000fc00000000000 */
[----:B------:R-:W-:-:S00]  /*64b0*/  NOP ;  /* 0x0000000000007918 */ /* 0x000fc00000000000 */
[----:B------:R-:W-:-:S00]  /*64c0*/  NOP ;  /* 0x0000000000007918 */ /* 0x000fc00000000000 */
[----:B------:R-:W-:-:S00]  /*64d0*/  NOP ;  /* 0x0000000000007918 */ /* 0x000fc00000000000 */
[----:B------:R-:W-:-:S00]  /*64e0*/  NOP ;  /* 0x0000000000007918 */ /* 0x000fc00000000000 */
[----:B------:R-:W-:-:S00]  /*64f0*/  NOP ;  /* 0x0000000000007918 */ /* 0x000fc00000000000 */
.L_x_28:


//--------------------- .nv.global.init           --------------------------
	.section	.nv.global.init,"aw",@progbits
.nv.global.init:
	.type		_$_str,@object
	.size		_$_str,(.L_3 - _$_str)
_$_str:
        /*0000*/ 	.byte	0x5f, 0x5f, 0x43, 0x55, 0x44, 0x41, 0x5f, 0x46, 0x54, 0x5a, 0x00
.L_3:


//--------------------- .nv.shared.attn_fwd       --------------------------
	.section	.nv.shared.attn_fwd,"aw",@nobits
	.sectionflags	@""
	.align	16
	.zero		1024


//--------------------- .nv.shared.reserved.0     --------------------------
	.section	.nv.shared.reserved.0,"aw",@nobits
	.align	8
	.weak		__nv_reservedSMEM_offset_0_alias
	.size		__nv_reservedSMEM_offset_0_alias, 0, 64
	.other		__nv_reservedSMEM_offset_0_alias,@"STO_CUDA_RESERVED_SHARED STV_DEFAULT"
__nv_reservedSMEM_offset_0_alias:
	.zero		0
.nv.shared.reserved.0:
	.zero		64
	.weak		__nv_reservedSMEM_allocation_phase
	.type		__nv_reservedSMEM_allocation_phase,@object
	.size		__nv_reservedSMEM_allocation_phase,(.L_0 - __nv_reservedSMEM_allocation_phase)
__nv_reservedSMEM_allocation_phase:
	.zero		1
.L_0:
	.zero		7
	.weak		__nv_reservedSMEM_devtool_atexit_pc
	.type		__nv_reservedSMEM_devtool_atexit_pc,@object
	.size		__nv_reservedSMEM_devtool_atexit_pc,(__nv_reservedSMEM_allocation_mask - __nv_reservedSMEM_devtool_atexit_pc)
__nv_reservedSMEM_devtool_atexit_pc:
	.zero		8
	.weak		__nv_reservedSMEM_allocation_mask
	.type		__nv_reservedSMEM_allocation_mask,@object
	.size		__nv_reservedSMEM_allocation_mask,(.L_2 - __nv_reservedSMEM_allocation_mask)
__nv_reservedSMEM_allocation_mask:
	.zero		4
.L_2:


//--------------------- .nv.constant0.attn_fwd    --------------------------
	.section	.nv.constant0.attn_fwd,"a",@progbits
	.sectionflags	@""
	.align	4
.nv.constant0.attn_fwd:
	.zero		1032


//--------------------- SYMBOLS --------------------------

	.type		.nv.reservedSmem.offset0,@object
	.size		.nv.reservedSmem.offset0,0x4
	.type		.nv.reservedSmem.cap,@object
	.size		.nv.reservedSmem.cap,0x4
